	.target	sm_90a

	.elftype	@"ET_EXEC"


//--------------------- .note.nv.tkinfo           --------------------------
	.section	.note.nv.tkinfo,"",@"SHT_NOTE"
	.sectionflags	@"SHF_NOTE_NV_TKINFO"
	.tkinfo
        /*0018*/ 	.word	0x00000002
        /*0030*/ 	.string	""
        /*0030*/ 	.string	"ptxas"
        /*0030*/ 	.string	"Cuda compilation tools, release 13.0, V13.0.88"
        /*0030*/ 	.string	"Build cuda_13.0.r13.0/compiler.36424714_0"
        /*0030*/ 	.string	"-arch sm_90a -m 64 "



//--------------------- .note.nv.cuinfo           --------------------------
	.section	.note.nv.cuinfo,"",@"SHT_NOTE"
	.sectionflags	@"SHF_NOTE_NV_CUINFO"
        /*0018*/ 	.short	0x0002
        /*001a*/ 	.short	0x005a
        /*001c*/ 	.short	0x0082
	.zero		2


//--------------------- .nv.info                  --------------------------
	.section	.nv.info,"",@"SHT_CUDA_INFO"
	.align	4


	//----- nvinfo : EIATTR_REGCOUNT
	.align		4
        /*0000*/ 	.byte	0x04, 0x2f
        /*0002*/ 	.short	(.L_12 - .L_11)
	.align		4
.L_11:
        /*0004*/ 	.word	index@(_ZN7cutlass13device_kernelINS_4gemm6kernel13GemmUniversalIN4cute5tupleIJiiiiEEENS1_10collective13CollectiveMmaINS1_40MainloopSm90TmaGmmaWarpSpecializedSparseILi12ENS5_IJNS4_1CILi1EEENSA_ILi2EEESB_EEENS1_35KernelTmaWarpSpecializedCooperativeEEENS5_IJNSA_ILi128EEENSA_ILi64EEESG_EEEaNS5_IJNS4_6LayoutINS5_IJiNS5_IJSC_iEEEiEEENS5_IJlNS5_IJSB_SC_EEElEEEEENSJ_INS5_IJNS5_IJSH_iEEENS5_IJSG_iEEEiEEENS5_IJNS5_IJSG_NSA_ILi8192EEEEEENS5_IJSB_lEEElEEEEEEEEaNS5_IJlSB_lEEENS4_8TiledMMAINS4_8MMA_AtomIJNS4_4SM904GMMA6SPARSE27GMMA_64x64x64_S32S8S8_SS_TNILNS12_9SparseSelE0EEEEEENSJ_INS5_IJSC_SB_SB_EEENS5_IJSB_NSA_ILi0EEES19_EEEEENS5_IJNS4_10UnderscoreES1C_S1C_EEEEENS4_23SM90_TMA_LOAD_MULTICASTENS4_14ComposedLayoutINS4_7SwizzleILi2ELi4ELi3EEENS4_25smem_sparse_ptr_flag_bitsILi2ELi8EEENSJ_INS5_IJNS5_IJSB_NSA_ILi8EEEEEENS5_IJSC_SH_EEEEEENS5_IJNS5_IJS19_SG_EEESM_EEEEEEEvNS4_8identityENS4_13SM90_TMA_LOADENS1G_INS1H_ILi3ELi4ELi3EEENS4_18smem_ptr_flag_bitsILi8EEENSJ_INS5_IJS1L_SG_EEENS5_IJSG_SB_EEEEEEEvS1T_EENS_8epilogue10collective6detail29Sm90TmaWarpSpecializedAdapterINS24_15DefaultEpilogueIiNS5_IJSB_llEEES28_NS23_6thread17LinearCombinationIiLi1EiiLNS29_9ScaleType4KindE0ELNS_15FloatRoundStyleE2EiEENS1_15EpilogueDefaultEEEEEvvEEEEvNT_6ParamsE)
        /*0008*/ 	.word	0x000000a8


	//----- nvinfo : EIATTR_FRAME_SIZE
	.align		4
.L_12:
        /*000c*/ 	.byte	0x04, 0x11
        /*000e*/ 	.short	(.L_14 - .L_13)
	.align		4
.L_13:
        /*0010*/ 	.word	index@(_ZN7cutlass13device_kernelINS_4gemm6kernel13GemmUniversalIN4cute5tupleIJiiiiEEENS1_10collective13CollectiveMmaINS1_40MainloopSm90TmaGmmaWarpSpecializedSparseILi12ENS5_IJNS4_1CILi1EEENSA_ILi2EEESB_EEENS1_35KernelTmaWarpSpecializedCooperativeEEENS5_IJNSA_ILi128EEENSA_ILi64EEESG_EEEaNS5_IJNS4_6LayoutINS5_IJiNS5_IJSC_iEEEiEEENS5_IJlNS5_IJSB_SC_EEElEEEEENSJ_INS5_IJNS5_IJSH_iEEENS5_IJSG_iEEEiEEENS5_IJNS5_IJSG_NSA_ILi8192EEEEEENS5_IJSB_lEEElEEEEEEEEaNS5_IJlSB_lEEENS4_8TiledMMAINS4_8MMA_AtomIJNS4_4SM904GMMA6SPARSE27GMMA_64x64x64_S32S8S8_SS_TNILNS12_9SparseSelE0EEEEEENSJ_INS5_IJSC_SB_SB_EEENS5_IJSB_NSA_ILi0EEES19_EEEEENS5_IJNS4_10UnderscoreES1C_S1C_EEEEENS4_23SM90_TMA_LOAD_MULTICASTENS4_14ComposedLayoutINS4_7SwizzleILi2ELi4ELi3EEENS4_25smem_sparse_ptr_flag_bitsILi2ELi8EEENSJ_INS5_IJNS5_IJSB_NSA_ILi8EEEEEENS5_IJSC_SH_EEEEEENS5_IJNS5_IJS19_SG_EEESM_EEEEEEEvNS4_8identityENS4_13SM90_TMA_LOADENS1G_INS1H_ILi3ELi4ELi3EEENS4_18smem_ptr_flag_bitsILi8EEENSJ_INS5_IJS1L_SG_EEENS5_IJSG_SB_EEEEEEEvS1T_EENS_8epilogue10collective6detail29Sm90TmaWarpSpecializedAdapterINS24_15DefaultEpilogueIiNS5_IJSB_llEEES28_NS23_6thread17LinearCombinationIiLi1EiiLNS29_9ScaleType4KindE0ELNS_15FloatRoundStyleE2EiEENS1_15EpilogueDefaultEEEEEvvEEEEvNT_6ParamsE)
        /*0014*/ 	.word	0x00000000


	//----- nvinfo : EIATTR_MIN_STACK_SIZE
	.align		4
.L_14:
        /*0018*/ 	.byte	0x04, 0x12
        /*001a*/ 	.short	(.L_16 - .L_15)
	.align		4
.L_15:
        /*001c*/ 	.word	index@(_ZN7cutlass13device_kernelINS_4gemm6kernel13GemmUniversalIN4cute5tupleIJiiiiEEENS1_10collective13CollectiveMmaINS1_40MainloopSm90TmaGmmaWarpSpecializedSparseILi12ENS5_IJNS4_1CILi1EEENSA_ILi2EEESB_EEENS1_35KernelTmaWarpSpecializedCooperativeEEENS5_IJNSA_ILi128EEENSA_ILi64EEESG_EEEaNS5_IJNS4_6LayoutINS5_IJiNS5_IJSC_iEEEiEEENS5_IJlNS5_IJSB_SC_EEElEEEEENSJ_INS5_IJNS5_IJSH_iEEENS5_IJSG_iEEEiEEENS5_IJNS5_IJSG_NSA_ILi8192EEEEEENS5_IJSB_lEEElEEEEEEEEaNS5_IJlSB_lEEENS4_8TiledMMAINS4_8MMA_AtomIJNS4_4SM904GMMA6SPARSE27GMMA_64x64x64_S32S8S8_SS_TNILNS12_9SparseSelE0EEEEEENSJ_INS5_IJSC_SB_SB_EEENS5_IJSB_NSA_ILi0EEES19_EEEEENS5_IJNS4_10UnderscoreES1C_S1C_EEEEENS4_23SM90_TMA_LOAD_MULTICASTENS4_14ComposedLayoutINS4_7SwizzleILi2ELi4ELi3EEENS4_25smem_sparse_ptr_flag_bitsILi2ELi8EEENSJ_INS5_IJNS5_IJSB_NSA_ILi8EEEEEENS5_IJSC_SH_EEEEEENS5_IJNS5_IJS19_SG_EEESM_EEEEEEEvNS4_8identityENS4_13SM90_TMA_LOADENS1G_INS1H_ILi3ELi4ELi3EEENS4_18smem_ptr_flag_bitsILi8EEENSJ_INS5_IJS1L_SG_EEENS5_IJSG_SB_EEEEEEEvS1T_EENS_8epilogue10collective6detail29Sm90TmaWarpSpecializedAdapterINS24_15DefaultEpilogueIiNS5_IJSB_llEEES28_NS23_6thread17LinearCombinationIiLi1EiiLNS29_9ScaleType4KindE0ELNS_15FloatRoundStyleE2EiEENS1_15EpilogueDefaultEEEEEvvEEEEvNT_6ParamsE)
        /*0020*/ 	.word	0x00000000
.L_16:


//--------------------- .nv.compat                --------------------------
	.section	.nv.compat,"",@"SHT_CUDA_COMPAT_INFO"
	.align	4
        /*0000*/ 	.byte	0x02, 0x09, 0x01, 0x00, 0x02, 0x02, 0x04, 0x00, 0x02, 0x05, 0x05, 0x00, 0x03, 0x07, 0x01, 0x01
        /*0010*/ 	.byte	0x02, 0x03, 0x01, 0x00, 0x02, 0x06, 0x01, 0x00, 0x04, 0x0b, 0x08, 0x00, 0x00, 0x00, 0x00, 0x00
        /*0020*/ 	.byte	0x00, 0x00, 0x00, 0x00


//--------------------- .nv.info._ZN7cutlass13device_kernelINS_4gemm6kernel13GemmUniversalIN4cute5tupleIJiiiiEEENS1_10collective13CollectiveMmaINS1_40MainloopSm90TmaGmmaWarpSpecializedSparseILi12ENS5_IJNS4_1CILi1EEENSA_ILi2EEESB_EEENS1_35KernelTmaWarpSpecializedCooperativeEEENS5_IJNSA_ILi128EEENSA_ILi64EEESG_EEEaNS5_IJNS4_6LayoutINS5_IJiNS5_IJSC_iEEEiEEENS5_IJlNS5_IJSB_SC_EEElEEEEENSJ_INS5_IJNS5_IJSH_iEEENS5_IJSG_iEEEiEEENS5_IJNS5_IJSG_NSA_ILi8192EEEEEENS5_IJSB_lEEElEEEEEEEEaNS5_IJlSB_lEEENS4_8TiledMMAINS4_8MMA_AtomIJNS4_4SM904GMMA6SPARSE27GMMA_64x64x64_S32S8S8_SS_TNILNS12_9SparseSelE0EEEEEENSJ_INS5_IJSC_SB_SB_EEENS5_IJSB_NSA_ILi0EEES19_EEEEENS5_IJNS4_10UnderscoreES1C_S1C_EEEEENS4_23SM90_TMA_LOAD_MULTICASTENS4_14ComposedLayoutINS4_7SwizzleILi2ELi4ELi3EEENS4_25smem_sparse_ptr_flag_bitsILi2ELi8EEENSJ_INS5_IJNS5_IJSB_NSA_ILi8EEEEEENS5_IJSC_SH_EEEEEENS5_IJNS5_IJS19_SG_EEESM_EEEEEEEvNS4_8identityENS4_13SM90_TMA_LOADENS1G_INS1H_ILi3ELi4ELi3EEENS4_18smem_ptr_flag_bitsILi8EEENSJ_INS5_IJS1L_SG_EEENS5_IJSG_SB_EEEEEEEvS1T_EENS_8epilogue10collective6detail29Sm90TmaWarpSpecializedAdapterINS24_15DefaultEpilogueIiNS5_IJSB_llEEES28_NS23_6thread17LinearCombinationIiLi1EiiLNS29_9ScaleType4KindE0ELNS_15FloatRoundStyleE2EiEENS1_15EpilogueDefaultEEEEEvvEEEEvNT_6ParamsE --------------------------
	.section	.nv.info._ZN7cutlass13device_kernelINS_4gemm6kernel13GemmUniversalIN4cute5tupleIJiiiiEEENS1_10collective13CollectiveMmaINS1_40MainloopSm90TmaGmmaWarpSpecializedSparseILi12ENS5_IJNS4_1CILi1EEENSA_ILi2EEESB_EEENS1_35KernelTmaWarpSpecializedCooperativeEEENS5_IJNSA_ILi128EEENSA_ILi64EEESG_EEEaNS5_IJNS4_6LayoutINS5_IJiNS5_IJSC_iEEEiEEENS5_IJlNS5_IJSB_SC_EEElEEEEENSJ_INS5_IJNS5_IJSH_iEEENS5_IJSG_iEEEiEEENS5_IJNS5_IJSG_NSA_ILi8192EEEEEENS5_IJSB_lEEElEEEEEEEEaNS5_IJlSB_lEEENS4_8TiledMMAINS4_8MMA_AtomIJNS4_4SM904GMMA6SPARSE27GMMA_64x64x64_S32S8S8_SS_TNILNS12_9SparseSelE0EEEEEENSJ_INS5_IJSC_SB_SB_EEENS5_IJSB_NSA_ILi0EEES19_EEEEENS5_IJNS4_10UnderscoreES1C_S1C_EEEEENS4_23SM90_TMA_LOAD_MULTICASTENS4_14ComposedLayoutINS4_7SwizzleILi2ELi4ELi3EEENS4_25smem_sparse_ptr_flag_bitsILi2ELi8EEENSJ_INS5_IJNS5_IJSB_NSA_ILi8EEEEEENS5_IJSC_SH_EEEEEENS5_IJNS5_IJS19_SG_EEESM_EEEEEEEvNS4_8identityENS4_13SM90_TMA_LOADENS1G_INS1H_ILi3ELi4ELi3EEENS4_18smem_ptr_flag_bitsILi8EEENSJ_INS5_IJS1L_SG_EEENS5_IJSG_SB_EEEEEEEvS1T_EENS_8epilogue10collective6detail29Sm90TmaWarpSpecializedAdapterINS24_15DefaultEpilogueIiNS5_IJSB_llEEES28_NS23_6thread17LinearCombinationIiLi1EiiLNS29_9ScaleType4KindE0ELNS_15FloatRoundStyleE2EiEENS1_15EpilogueDefaultEEEEEvvEEEEvNT_6ParamsE,"",@"SHT_CUDA_INFO"
	.sectionflags	@""
	.align	4


	//----- nvinfo : EIATTR_CUDA_API_VERSION
	.align		4
        /*0000*/ 	.byte	0x04, 0x37
        /*0002*/ 	.short	(.L_18 - .L_17)
.L_17:
        /*0004*/ 	.word	0x00000082


	//----- nvinfo : EIATTR_KPARAM_INFO
	.align		4
.L_18:
        /*0008*/ 	.byte	0x04, 0x17
        /*000a*/ 	.short	(.L_20 - .L_19)
.L_19:
        /*000c*/ 	.word	0x00000000
        /*0010*/ 	.short	0x0000
        /*0012*/ 	.short	0x0070
        /*0014*/ 	.byte	0x00, 0xf0, 0x01, 0x14


	//----- nvinfo : EIATTR_SPARSE_MMA_MASK
	.align		4
.L_20:
        /*0018*/ 	.byte	0x03, 0x50
        /*001a*/ 	.short	0x0004


	//----- nvinfo : EIATTR_MAXREG_COUNT
	.align		4
        /*001c*/ 	.byte	0x03, 0x1b
        /*001e*/ 	.short	0x00a8


	//----- nvinfo : EIATTR_NUM_BARRIERS
	.align		4
        /*0020*/ 	.byte	0x02, 0x4c
        /*0022*/ 	.byte	0x01
	.zero		1


	//----- nvinfo : EIATTR_MERCURY_ISA_VERSION
	.align		4
        /*0024*/ 	.byte	0x03, 0x5f
        /*0026*/ 	.short	0x0101


	//----- nvinfo : EIATTR_INT_WARP_WIDE_INSTR_OFFSETS
	.align		4
        /*0028*/ 	.byte	0x04, 0x31
        /*002a*/ 	.short	(.L_22 - .L_21)


	//   ....[0]....
.L_21:
        /*002c*/ 	.word	0x000005a0


	//   ....[1]....
        /*0030*/ 	.word	0x000005c0


	//   ....[2]....
        /*0034*/ 	.word	0x00000790


	//----- nvinfo : EIATTR_COOP_GROUP_MASK_REGIDS
	.align		4
.L_22:
        /*0038*/ 	.byte	0x04, 0x29
        /*003a*/ 	.short	(.L_24 - .L_23)


	//   ....[0]....
.L_23:
        /*003c*/ 	.word	0xffffffff


	//   ....[1]....
        /*0040*/ 	.word	0xffffffff


	//   ....[2]....
        /*0044*/ 	.word	0xffffffff


	//   ....[3]....
        /*0048*/ 	.word	0xffffffff


	//   ....[4]....
        /*004c*/ 	.word	0xffffffff


	//   ....[5]....
        /*0050*/ 	.word	0xffffffff


	//----- nvinfo : EIATTR_COOP_GROUP_INSTR_OFFSETS
	.align		4
.L_24:
        /*0054*/ 	.byte	0x04, 0x28
        /*0056*/ 	.short	(.L_26 - .L_25)


	//   ....[0]....
.L_25:
        /*0058*/ 	.word	0x00000060


	//   ....[1]....
        /*005c*/ 	.word	0x00000070


	//   ....[2]....
        /*0060*/ 	.word	0x00000160


	//   ....[3]....
        /*0064*/ 	.word	0x00000420


	//   ....[4]....
        /*0068*/ 	.word	0x000008d0


	//   ....[5]....
        /*006c*/ 	.word	0x00001350


	//----- nvinfo : EIATTR_REG_RECONFIG
	.align		4
.L_26:
        /*0070*/ 	.byte	0x01, 0x54
	.zero		2


	//----- nvinfo : EIATTR_MBARRIER_INSTR_OFFSETS
	.align		4
        /*0074*/ 	.byte	0x04, 0x39
        /*0076*/ 	.short	(.L_28 - .L_27)


	//   ....[0]....
.L_27:
        /*0078*/ 	.word	0x00000280
        /*007c*/ 	.word	0x000000ff
        /*0080*/ 	.word	0x00000000
        /*0084*/ 	.short	0x0100
        /*0086*/ 	.byte	0x08
	.zero		1


	//   ....[1]....
        /*0088*/ 	.word	0x00000290
        /*008c*/ 	.word	0x000000ff
        /*0090*/ 	.word	0x00000060
        /*0094*/ 	.short	0x0100
        /*0096*/ 	.byte	0x08
	.zero		1


	//   ....[2]....
        /*0098*/ 	.word	0x000002a0
        /*009c*/ 	.word	0x000000ff
        /*00a0*/ 	.word	0x00000008
        /*00a4*/ 	.short	0x0100
        /*00a6*/ 	.byte	0x08
	.zero		1


	//   ....[3]....
        /*00a8*/ 	.word	0x000002b0
        /*00ac*/ 	.word	0x000000ff
        /*00b0*/ 	.word	0x00000068
        /*00b4*/ 	.short	0x0100
        /*00b6*/ 	.byte	0x08
	.zero		1


	//   ....[4]....
        /*00b8*/ 	.word	0x000002c0
        /*00bc*/ 	.word	0x000000ff
        /*00c0*/ 	.word	0x00000010
        /*00c4*/ 	.short	0x0100
        /*00c6*/ 	.byte	0x08
	.zero		1


	//   ....[5]....
        /*00c8*/ 	.word	0x000002d0
        /*00cc*/ 	.word	0x000000ff
        /*00d0*/ 	.word	0x00000070
        /*00d4*/ 	.short	0x0100
        /*00d6*/ 	.byte	0x08
	.zero		1


	//   ....[6]....
        /*00d8*/ 	.word	0x000002e0
        /*00dc*/ 	.word	0x000000ff
        /*00e0*/ 	.word	0x00000018
        /*00e4*/ 	.short	0x0100
        /*00e6*/ 	.byte	0x08
	.zero		1


	//   ....[7]....
        /*00e8*/ 	.word	0x000002f0
        /*00ec*/ 	.word	0x000000ff
        /*00f0*/ 	.word	0x00000078
        /*00f4*/ 	.short	0x0100
        /*00f6*/ 	.byte	0x08
	.zero		1


	//   ....[8]....
        /*00f8*/ 	.word	0x00000300
        /*00fc*/ 	.word	0x000000ff
        /*0100*/ 	.word	0x00000020
        /*0104*/ 	.short	0x0100
        /*0106*/ 	.byte	0x08
	.zero		1


	//   ....[9]....
        /*0108*/ 	.word	0x00000310
        /*010c*/ 	.word	0x000000ff
        /*0110*/ 	.word	0x00000080
        /*0114*/ 	.short	0x0100
        /*0116*/ 	.byte	0x08
	.zero		1


	//   ....[10]....
        /*0118*/ 	.word	0x00000320
        /*011c*/ 	.word	0x000000ff
        /*0120*/ 	.word	0x00000028
        /*0124*/ 	.short	0x0100
        /*0126*/ 	.byte	0x08
	.zero		1


	//   ....[11]....
        /*0128*/ 	.word	0x00000330
        /*012c*/ 	.word	0x000000ff
        /*0130*/ 	.word	0x00000088
        /*0134*/ 	.short	0x0100
        /*0136*/ 	.byte	0x08
	.zero		1


	//   ....[12]....
        /*0138*/ 	.word	0x00000340
        /*013c*/ 	.word	0x000000ff
        /*0140*/ 	.word	0x00000030
        /*0144*/ 	.short	0x0100
        /*0146*/ 	.byte	0x08
	.zero		1


	//   ....[13]....
        /*0148*/ 	.word	0x00000350
        /*014c*/ 	.word	0x000000ff
        /*0150*/ 	.word	0x00000090
        /*0154*/ 	.short	0x0100
        /*0156*/ 	.byte	0x08
	.zero		1


	//   ....[14]....
        /*0158*/ 	.word	0x00000360
        /*015c*/ 	.word	0x000000ff
        /*0160*/ 	.word	0x00000038
        /*0164*/ 	.short	0x0100
        /*0166*/ 	.byte	0x08
	.zero		1


	//   ....[15]....
        /*0168*/ 	.word	0x00000370
        /*016c*/ 	.word	0x000000ff
        /*0170*/ 	.word	0x00000098
        /*0174*/ 	.short	0x0100
        /*0176*/ 	.byte	0x08
	.zero		1


	//   ....[16]....
        /*0178*/ 	.word	0x00000380
        /*017c*/ 	.word	0x000000ff
        /*0180*/ 	.word	0x00000040
        /*0184*/ 	.short	0x0100
        /*0186*/ 	.byte	0x08
	.zero		1


	//   ....[17]....
        /*0188*/ 	.word	0x00000390
        /*018c*/ 	.word	0x000000ff
        /*0190*/ 	.word	0x000000a0
        /*0194*/ 	.short	0x0100
        /*0196*/ 	.byte	0x08
	.zero		1


	//   ....[18]....
        /*0198*/ 	.word	0x000003a0
        /*019c*/ 	.word	0x000000ff
        /*01a0*/ 	.word	0x00000048
        /*01a4*/ 	.short	0x0100
        /*01a6*/ 	.byte	0x08
	.zero		1


	//   ....[19]....
        /*01a8*/ 	.word	0x000003b0
        /*01ac*/ 	.word	0x000000ff
        /*01b0*/ 	.word	0x000000a8
        /*01b4*/ 	.short	0x0100
        /*01b6*/ 	.byte	0x08
	.zero		1


	//   ....[20]....
        /*01b8*/ 	.word	0x000003c0
        /*01bc*/ 	.word	0x000000ff
        /*01c0*/ 	.word	0x00000050
        /*01c4*/ 	.short	0x0100
        /*01c6*/ 	.byte	0x08
	.zero		1


	//   ....[21]....
        /*01c8*/ 	.word	0x000003d0
        /*01cc*/ 	.word	0x000000ff
        /*01d0*/ 	.word	0x000000b0
        /*01d4*/ 	.short	0x0100
        /*01d6*/ 	.byte	0x08
	.zero		1


	//   ....[22]....
        /*01d8*/ 	.word	0x000003e0
        /*01dc*/ 	.word	0x000000ff
        /*01e0*/ 	.word	0x00000058
        /*01e4*/ 	.short	0x0100
        /*01e6*/ 	.byte	0x08
	.zero		1


	//   ....[23]....
        /*01e8*/ 	.word	0x000003f0
        /*01ec*/ 	.word	0x000000ff
        /*01f0*/ 	.word	0x000000b8
        /*01f4*/ 	.short	0x0100
        /*01f6*/ 	.byte	0x08
	.zero		1


	//   ....[24]....
        /*01f8*/ 	.word	0x00000810
        /*01fc*/ 	.word	0x000000ff
        /*0200*/ 	.word	0x000000d0
        /*0204*/ 	.short	0x0100
        /*0206*/ 	.byte	0x06
	.zero		1


	//   ....[25]....
        /*0208*/ 	.word	0x00000880
        /*020c*/ 	.word	0x000000ff
        /*0210*/ 	.word	0x000000d8
        /*0214*/ 	.short	0x0100
        /*0216*/ 	.byte	0x06
	.zero		1


	//   ....[26]....
        /*0218*/ 	.word	0x00001590
        /*021c*/ 	.word	0x000000ff
        /*0220*/ 	.word	0x00000000
        /*0224*/ 	.short	0x010a
        /*0226*/ 	.byte	0x08
	.zero		1


	//   ....[27]....
        /*0228*/ 	.word	0x00001680
        /*022c*/ 	.word	0x000000ff
        /*0230*/ 	.word	0x00000000
        /*0234*/ 	.short	0x010a
        /*0236*/ 	.byte	0x08
	.zero		1


	//   ....[28]....
        /*0238*/ 	.word	0x00001830
        /*023c*/ 	.word	0x00000010
        /*0240*/ 	.word	0x00000000
        /*0244*/ 	.short	0x0101
        /*0246*/ 	.byte	0x3f
	.zero		1


	//   ....[29]....
        /*0248*/ 	.word	0x00005230
        /*024c*/ 	.word	0x00000014
        /*0250*/ 	.word	0x00000060
        /*0254*/ 	.short	0x010a
        /*0256*/ 	.byte	0x3f
	.zero		1


	//   ....[30]....
        /*0258*/ 	.word	0x00005660
        /*025c*/ 	.word	0x00000008
        /*0260*/ 	.word	0x000000d8
        /*0264*/ 	.short	0x0101
        /*0266*/ 	.byte	0x3f
	.zero		1


	//   ....[31]....
        /*0268*/ 	.word	0x00005d80
        /*026c*/ 	.word	0x00000006
        /*0270*/ 	.word	0x00000000
        /*0274*/ 	.short	0x010a
        /*0276*/ 	.byte	0x3f
	.zero		1


	//   ....[32]....
        /*0278*/ 	.word	0x00005e00
        /*027c*/ 	.word	0x00000007
        /*0280*/ 	.word	0x00000000
        /*0284*/ 	.short	0x010a
        /*0286*/ 	.byte	0x3f
	.zero		1


	//   ....[33]....
        /*0288*/ 	.word	0x00005e90
        /*028c*/ 	.word	0x00000006
        /*0290*/ 	.word	0x00000000
        /*0294*/ 	.short	0x010a
        /*0296*/ 	.byte	0x3f
	.zero		1


	//   ....[34]....
        /*0298*/ 	.word	0x00005f20
        /*029c*/ 	.word	0x00000009
        /*02a0*/ 	.word	0x00000000
        /*02a4*/ 	.short	0x010a
        /*02a6*/ 	.byte	0x3f
	.zero		1


	//   ....[35]....
        /*02a8*/ 	.word	0x00005fb0
        /*02ac*/ 	.word	0x00000006
        /*02b0*/ 	.word	0x00000000
        /*02b4*/ 	.short	0x010a
        /*02b6*/ 	.byte	0x3f
	.zero		1


	//   ....[36]....
        /*02b8*/ 	.word	0x00006040
        /*02bc*/ 	.word	0x00000009
        /*02c0*/ 	.word	0x00000000
        /*02c4*/ 	.short	0x010a
        /*02c6*/ 	.byte	0x3f
	.zero		1


	//   ....[37]....
        /*02c8*/ 	.word	0x000060d0
        /*02cc*/ 	.word	0x00000006
        /*02d0*/ 	.word	0x00000000
        /*02d4*/ 	.short	0x010a
        /*02d6*/ 	.byte	0x3f
	.zero		1


	//   ....[38]....
        /*02d8*/ 	.word	0x00006160
        /*02dc*/ 	.word	0x00000009
        /*02e0*/ 	.word	0x00000000
        /*02e4*/ 	.short	0x010a
        /*02e6*/ 	.byte	0x3f
	.zero		1


	//   ....[39]....
        /*02e8*/ 	.word	0x000061f0
        /*02ec*/ 	.word	0x00000006
        /*02f0*/ 	.word	0x00000000
        /*02f4*/ 	.short	0x010a
        /*02f6*/ 	.byte	0x3f
	.zero		1


	//   ....[40]....
        /*02f8*/ 	.word	0x00006280
        /*02fc*/ 	.word	0x00000009
        /*0300*/ 	.word	0x00000000
        /*0304*/ 	.short	0x010a
        /*0306*/ 	.byte	0x3f
	.zero		1


	//   ....[41]....
        /*0308*/ 	.word	0x00006310
        /*030c*/ 	.word	0x00000006
        /*0310*/ 	.word	0x00000000
        /*0314*/ 	.short	0x010a
        /*0316*/ 	.byte	0x3f
	.zero		1


	//   ....[42]....
        /*0318*/ 	.word	0x000063a0
        /*031c*/ 	.word	0x00000003
        /*0320*/ 	.word	0x00000000
        /*0324*/ 	.short	0x010a
        /*0326*/ 	.byte	0x3f
	.zero		1


	//   ....[43]....
        /*0328*/ 	.word	0x00006410
        /*032c*/ 	.word	0x00000010
        /*0330*/ 	.word	0x00000000
        /*0334*/ 	.short	0x010a
        /*0336*/ 	.byte	0x3f
	.zero		1


	//   ....[44]....
        /*0338*/ 	.word	0x000064e0
        /*033c*/ 	.word	0x00000014
        /*0340*/ 	.word	0x00000060
        /*0344*/ 	.short	0x010a
        /*0346*/ 	.byte	0x3f
	.zero		1


	//   ....[45]....
        /*0348*/ 	.word	0x000065b0
        /*034c*/ 	.word	0x00000006
        /*0350*/ 	.word	0x00000000
        /*0354*/ 	.short	0x010a
        /*0356*/ 	.byte	0x3f
	.zero		1


	//   ....[46]....
        /*0358*/ 	.word	0x00006600
        /*035c*/ 	.word	0x00000007
        /*0360*/ 	.word	0x00000000
        /*0364*/ 	.short	0x010a
        /*0366*/ 	.byte	0x3f
	.zero		1


	//   ....[47]....
        /*0368*/ 	.word	0x00006650
        /*036c*/ 	.word	0x00000006
        /*0370*/ 	.word	0x00000000
        /*0374*/ 	.short	0x010a
        /*0376*/ 	.byte	0x3f
	.zero		1


	//   ....[48]....
        /*0378*/ 	.word	0x000066a0
        /*037c*/ 	.word	0x00000009
        /*0380*/ 	.word	0x00000000
        /*0384*/ 	.short	0x010a
        /*0386*/ 	.byte	0x3f
	.zero		1


	//   ....[49]....
        /*0388*/ 	.word	0x000066f0
        /*038c*/ 	.word	0x00000006
        /*0390*/ 	.word	0x00000000
        /*0394*/ 	.short	0x010a
        /*0396*/ 	.byte	0x3f
	.zero		1


	//   ....[50]....
        /*0398*/ 	.word	0x00006740
        /*039c*/ 	.word	0x00000009
        /*03a0*/ 	.word	0x00000000
        /*03a4*/ 	.short	0x010a
        /*03a6*/ 	.byte	0x3f
	.zero		1


	//   ....[51]....
        /*03a8*/ 	.word	0x00006790
        /*03ac*/ 	.word	0x00000006
        /*03b0*/ 	.word	0x00000000
        /*03b4*/ 	.short	0x010a
        /*03b6*/ 	.byte	0x3f
	.zero		1


	//   ....[52]....
        /*03b8*/ 	.word	0x000067e0
        /*03bc*/ 	.word	0x00000009
        /*03c0*/ 	.word	0x00000000
        /*03c4*/ 	.short	0x010a
        /*03c6*/ 	.byte	0x3f
	.zero		1


	//   ....[53]....
        /*03c8*/ 	.word	0x00006830
        /*03cc*/ 	.word	0x00000006
        /*03d0*/ 	.word	0x00000000
        /*03d4*/ 	.short	0x010a
        /*03d6*/ 	.byte	0x3f
	.zero		1


	//   ....[54]....
        /*03d8*/ 	.word	0x00006880
        /*03dc*/ 	.word	0x00000009
        /*03e0*/ 	.word	0x00000000
        /*03e4*/ 	.short	0x010a
        /*03e6*/ 	.byte	0x3f
	.zero		1


	//   ....[55]....
        /*03e8*/ 	.word	0x000068d0
        /*03ec*/ 	.word	0x00000006
        /*03f0*/ 	.word	0x00000000
        /*03f4*/ 	.short	0x010a
        /*03f6*/ 	.byte	0x3f
	.zero		1


	//----- nvinfo : EIATTR_NUM_MBARRIERS
	.align		4
.L_28:
        /*03f8*/ 	.byte	0x03, 0x38
        /*03fa*/ 	.short	0x001a


	//----- nvinfo : EIATTR_EXIT_INSTR_OFFSETS
	.align		4
        /*03fc*/ 	.byte	0x04, 0x1c
        /*03fe*/ 	.short	(.L_30 - .L_29)


	//   ....[0]....
.L_29:
        /*0400*/ 	.word	0x00000a30


	//   ....[1]....
        /*0404*/ 	.word	0x00001220


	//   ....[2]....
        /*0408*/ 	.word	0x000048f0


	//   ....[3]....
        /*040c*/ 	.word	0x00004e50


	//   ....[4]....
        /*0410*/ 	.word	0x000063f0


	//----- nvinfo : EIATTR_MAX_THREADS
	.align		4
.L_30:
        /*0414*/ 	.byte	0x04, 0x05
        /*0416*/ 	.short	(.L_32 - .L_31)
.L_31:
        /*0418*/ 	.word	0x00000180
        /*041c*/ 	.word	0x00000001
        /*0420*/ 	.word	0x00000001


	//----- nvinfo : EIATTR_CRS_STACK_SIZE
	.align		4
.L_32:
        /*0424*/ 	.byte	0x04, 0x1e
        /*0426*/ 	.short	(.L_34 - .L_33)
.L_33:
        /*0428*/ 	.word	0x00000000


	//----- nvinfo : EIATTR_CBANK_PARAM_SIZE
	.align		4
.L_34:
        /*042c*/ 	.byte	0x03, 0x19
        /*042e*/ 	.short	0x0570


	//----- nvinfo : EIATTR_PARAM_CBANK
	.align		4
        /*0430*/ 	.byte	0x04, 0x0a
        /*0432*/ 	.short	(.L_36 - .L_35)
	.align		4
.L_35:
        /*0434*/ 	.word	index@(.nv.constant0._ZN7cutlass13device_kernelINS_4gemm6kernel13GemmUniversalIN4cute5tupleIJiiiiEEENS1_10collective13CollectiveMmaINS1_40MainloopSm90TmaGmmaWarpSpecializedSparseILi12ENS5_IJNS4_1CILi1EEENSA_ILi2EEESB_EEENS1_35KernelTmaWarpSpecializedCooperativeEEENS5_IJNSA_ILi128EEENSA_ILi64EEESG_EEEaNS5_IJNS4_6LayoutINS5_IJiNS5_IJSC_iEEEiEEENS5_IJlNS5_IJSB_SC_EEElEEEEENSJ_INS5_IJNS5_IJSH_iEEENS5_IJSG_iEEEiEEENS5_IJNS5_IJSG_NSA_ILi8192EEEEEENS5_IJSB_lEEElEEEEEEEEaNS5_IJlSB_lEEENS4_8TiledMMAINS4_8MMA_AtomIJNS4_4SM904GMMA6SPARSE27GMMA_64x64x64_S32S8S8_SS_TNILNS12_9SparseSelE0EEEEEENSJ_INS5_IJSC_SB_SB_EEENS5_IJSB_NSA_ILi0EEES19_EEEEENS5_IJNS4_10UnderscoreES1C_S1C_EEEEENS4_23SM90_TMA_LOAD_MULTICASTENS4_14ComposedLayoutINS4_7SwizzleILi2ELi4ELi3EEENS4_25smem_sparse_ptr_flag_bitsILi2ELi8EEENSJ_INS5_IJNS5_IJSB_NSA_ILi8EEEEEENS5_IJSC_SH_EEEEEENS5_IJNS5_IJS19_SG_EEESM_EEEEEEEvNS4_8identityENS4_13SM90_TMA_LOADENS1G_INS1H_ILi3ELi4ELi3EEENS4_18smem_ptr_flag_bitsILi8EEENSJ_INS5_IJS1L_SG_EEENS5_IJSG_SB_EEEEEEEvS1T_EENS_8epilogue10collective6detail29Sm90TmaWarpSpecializedAdapterINS24_15DefaultEpilogueIiNS5_IJSB_llEEES28_NS23_6thread17LinearCombinationIiLi1EiiLNS29_9ScaleType4KindE0ELNS_15FloatRoundStyleE2EiEENS1_15EpilogueDefaultEEEEEvvEEEEvNT_6ParamsE)
        /*0438*/ 	.short	0x0210
        /*043a*/ 	.short	0x0570


	//----- nvinfo : EIATTR_SW_WAR
	.align		4
.L_36:
        /*043c*/ 	.byte	0x04, 0x36
        /*043e*/ 	.short	(.L_38 - .L_37)
.L_37:
        /*0440*/ 	.word	0x00000008
.L_38:


//--------------------- .nv.callgraph             --------------------------
	.section	.nv.callgraph,"",@"SHT_CUDA_CALLGRAPH"
	.align	4
	.sectionentsize	8
	.align		4
        /*0000*/ 	.word	0x00000000
	.align		4
        /*0004*/ 	.word	0xffffffff
	.align		4
        /*0008*/ 	.word	0x00000000
	.align		4
        /*000c*/ 	.word	0xfffffffe
	.align		4
        /*0010*/ 	.word	0x00000000
	.align		4
        /*0014*/ 	.word	0xfffffffd
	.align		4
        /*0018*/ 	.word	0x00000000
	.align		4
        /*001c*/ 	.word	0xfffffffc


//--------------------- .nv.constant4             --------------------------
	.section	.nv.constant4,"a",@progbits
	.align	8
	.align		8
.nv.constant4:
        /*0000*/ 	.dword	_ZN39_INTERNAL_d31243d4_4_k_cu_e6406e82_28194cuda3std3__45__cpo5beginE
	.align		8
        /*0008*/ 	.dword	_ZN39_INTERNAL_d31243d4_4_k_cu_e6406e82_28194cuda3std3__45__cpo3endE
	.align		8
        /*0010*/ 	.dword	_ZN39_INTERNAL_d31243d4_4_k_cu_e6406e82_28194cuda3std3__45__cpo6cbeginE
	.align		8
        /*0018*/ 	.dword	_ZN39_INTERNAL_d31243d4_4_k_cu_e6406e82_28194cuda3std3__45__cpo4cendE
	.align		8
        /*0020*/ 	.dword	_ZN39_INTERNAL_d31243d4_4_k_cu_e6406e82_28194cuda3std3__441_GLOBAL__N__d31243d4_4_k_cu_e6406e82_28196ignoreE
	.align		8
        /*0028*/ 	.dword	_ZN39_INTERNAL_d31243d4_4_k_cu_e6406e82_28194cuda3std3__419piecewise_constructE
	.align		8
        /*0030*/ 	.dword	_ZN39_INTERNAL_d31243d4_4_k_cu_e6406e82_28194cuda3std3__48in_placeE
	.align		8
        /*0038*/ 	.dword	_ZN39_INTERNAL_d31243d4_4_k_cu_e6406e82_28194cuda3std6ranges3__45__cpo4swapE
	.align		8
        /*0040*/ 	.dword	_ZN39_INTERNAL_d31243d4_4_k_cu_e6406e82_28194cuda3std6ranges3__45__cpo9iter_moveE
	.align		8
        /*0048*/ 	.dword	_ZN39_INTERNAL_d31243d4_4_k_cu_e6406e82_28194cute7productE
	.align		8
        /*0050*/ 	.dword	_ZN39_INTERNAL_d31243d4_4_k_cu_e6406e82_28194cute1_E


//--------------------- .text._ZN7cutlass13device_kernelINS_4gemm6kernel13GemmUniversalIN4cute5tupleIJiiiiEEENS1_10collective13CollectiveMmaINS1_40MainloopSm90TmaGmmaWarpSpecializedSparseILi12ENS5_IJNS4_1CILi1EEENSA_ILi2EEESB_EEENS1_35KernelTmaWarpSpecializedCooperativeEEENS5_IJNSA_ILi128EEENSA_ILi64EEESG_EEEaNS5_IJNS4_6LayoutINS5_IJiNS5_IJSC_iEEEiEEENS5_IJlNS5_IJSB_SC_EEElEEEEENSJ_INS5_IJNS5_IJSH_iEEENS5_IJSG_iEEEiEEENS5_IJNS5_IJSG_NSA_ILi8192EEEEEENS5_IJSB_lEEElEEEEEEEEaNS5_IJlSB_lEEENS4_8TiledMMAINS4_8MMA_AtomIJNS4_4SM904GMMA6SPARSE27GMMA_64x64x64_S32S8S8_SS_TNILNS12_9SparseSelE0EEEEEENSJ_INS5_IJSC_SB_SB_EEENS5_IJSB_NSA_ILi0EEES19_EEEEENS5_IJNS4_10UnderscoreES1C_S1C_EEEEENS4_23SM90_TMA_LOAD_MULTICASTENS4_14ComposedLayoutINS4_7SwizzleILi2ELi4ELi3EEENS4_25smem_sparse_ptr_flag_bitsILi2ELi8EEENSJ_INS5_IJNS5_IJSB_NSA_ILi8EEEEEENS5_IJSC_SH_EEEEEENS5_IJNS5_IJS19_SG_EEESM_EEEEEEEvNS4_8identityENS4_13SM90_TMA_LOADENS1G_INS1H_ILi3ELi4ELi3EEENS4_18smem_ptr_flag_bitsILi8EEENSJ_INS5_IJS1L_SG_EEENS5_IJSG_SB_EEEEEEEvS1T_EENS_8epilogue10collective6detail29Sm90TmaWarpSpecializedAdapterINS24_15DefaultEpilogueIiNS5_IJSB_llEEES28_NS23_6thread17LinearCombinationIiLi1EiiLNS29_9ScaleType4KindE0ELNS_15FloatRoundStyleE2EiEENS1_15EpilogueDefaultEEEEEvvEEEEvNT_6ParamsE --------------------------
	.section	.text._ZN7cutlass13device_kernelINS_4gemm6kernel13GemmUniversalIN4cute5tupleIJiiiiEEENS1_10collective13CollectiveMmaINS1_40MainloopSm90TmaGmmaWarpSpecializedSparseILi12ENS5_IJNS4_1CILi1EEENSA_ILi2EEESB_EEENS1_35KernelTmaWarpSpecializedCooperativeEEENS5_IJNSA_ILi128EEENSA_ILi64EEESG_EEEaNS5_IJNS4_6LayoutINS5_IJiNS5_IJSC_iEEEiEEENS5_IJlNS5_IJSB_SC_EEElEEEEENSJ_INS5_IJNS5_IJSH_iEEENS5_IJSG_iEEEiEEENS5_IJNS5_IJSG_NSA_ILi8192EEEEEENS5_IJSB_lEEElEEEEEEEEaNS5_IJlSB_lEEENS4_8TiledMMAINS4_8MMA_AtomIJNS4_4SM904GMMA6SPARSE27GMMA_64x64x64_S32S8S8_SS_TNILNS12_9SparseSelE0EEEEEENSJ_INS5_IJSC_SB_SB_EEENS5_IJSB_NSA_ILi0EEES19_EEEEENS5_IJNS4_10UnderscoreES1C_S1C_EEEEENS4_23SM90_TMA_LOAD_MULTICASTENS4_14ComposedLayoutINS4_7SwizzleILi2ELi4ELi3EEENS4_25smem_sparse_ptr_flag_bitsILi2ELi8EEENSJ_INS5_IJNS5_IJSB_NSA_ILi8EEEEEENS5_IJSC_SH_EEEEEENS5_IJNS5_IJS19_SG_EEESM_EEEEEEEvNS4_8identityENS4_13SM90_TMA_LOADENS1G_INS1H_ILi3ELi4ELi3EEENS4_18smem_ptr_flag_bitsILi8EEENSJ_INS5_IJS1L_SG_EEENS5_IJSG_SB_EEEEEEEvS1T_EENS_8epilogue10collective6detail29Sm90TmaWarpSpecializedAdapterINS24_15DefaultEpilogueIiNS5_IJSB_llEEES28_NS23_6thread17LinearCombinationIiLi1EiiLNS29_9ScaleType4KindE0ELNS_15FloatRoundStyleE2EiEENS1_15EpilogueDefaultEEEEEvvEEEEvNT_6ParamsE,"ax",@progbits
	.align	128
.text._ZN7cutlass13device_kernelINS_4gemm6kernel13GemmUniversalIN4cute5tupleIJiiiiEEENS1_10collective13CollectiveMmaINS1_40MainloopSm90TmaGmmaWarpSpecializedSparseILi12ENS5_IJNS4_1CILi1EEENSA_ILi2EEESB_EEENS1_35KernelTmaWarpSpecializedCooperativeEEENS5_IJNSA_ILi128EEENSA_ILi64EEESG_EEEaNS5_IJNS4_6LayoutINS5_IJiNS5_IJSC_iEEEiEEENS5_IJlNS5_IJSB_SC_EEElEEEEENSJ_INS5_IJNS5_IJSH_iEEENS5_IJSG_iEEEiEEENS5_IJNS5_IJSG_NSA_ILi8192EEEEEENS5_IJSB_lEEElEEEEEEEEaNS5_IJlSB_lEEENS4_8TiledMMAINS4_8MMA_AtomIJNS4_4SM904GMMA6SPARSE27GMMA_64x64x64_S32S8S8_SS_TNILNS12_9SparseSelE0EEEEEENSJ_INS5_IJSC_SB_SB_EEENS5_IJSB_NSA_ILi0EEES19_EEEEENS5_IJNS4_10UnderscoreES1C_S1C_EEEEENS4_23SM90_TMA_LOAD_MULTICASTENS4_14ComposedLayoutINS4_7SwizzleILi2ELi4ELi3EEENS4_25smem_sparse_ptr_flag_bitsILi2ELi8EEENSJ_INS5_IJNS5_IJSB_NSA_ILi8EEEEEENS5_IJSC_SH_EEEEEENS5_IJNS5_IJS19_SG_EEESM_EEEEEEEvNS4_8identityENS4_13SM90_TMA_LOADENS1G_INS1H_ILi3ELi4ELi3EEENS4_18smem_ptr_flag_bitsILi8EEENSJ_INS5_IJS1L_SG_EEENS5_IJSG_SB_EEEEEEEvS1T_EENS_8epilogue10collective6detail29Sm90TmaWarpSpecializedAdapterINS24_15DefaultEpilogueIiNS5_IJSB_llEEES28_NS23_6thread17LinearCombinationIiLi1EiiLNS29_9ScaleType4KindE0ELNS_15FloatRoundStyleE2EiEENS1_15EpilogueDefaultEEEEEvvEEEEvNT_6ParamsE:
        .type           _ZN7cutlass13device_kernelINS_4gemm6kernel13GemmUniversalIN4cute5tupleIJiiiiEEENS1_10collective13CollectiveMmaINS1_40MainloopSm90TmaGmmaWarpSpecializedSparseILi12ENS5_IJNS4_1CILi1EEENSA_ILi2EEESB_EEENS1_35KernelTmaWarpSpecializedCooperativeEEENS5_IJNSA_ILi128EEENSA_ILi64EEESG_EEEaNS5_IJNS4_6LayoutINS5_IJiNS5_IJSC_iEEEiEEENS5_IJlNS5_IJSB_SC_EEElEEEEENSJ_INS5_IJNS5_IJSH_iEEENS5_IJSG_iEEEiEEENS5_IJNS5_IJSG_NSA_ILi8192EEEEEENS5_IJSB_lEEElEEEEEEEEaNS5_IJlSB_lEEENS4_8TiledMMAINS4_8MMA_AtomIJNS4_4SM904GMMA6SPARSE27GMMA_64x64x64_S32S8S8_SS_TNILNS12_9SparseSelE0EEEEEENSJ_INS5_IJSC_SB_SB_EEENS5_IJSB_NSA_ILi0EEES19_EEEEENS5_IJNS4_10UnderscoreES1C_S1C_EEEEENS4_23SM90_TMA_LOAD_MULTICASTENS4_14ComposedLayoutINS4_7SwizzleILi2ELi4ELi3EEENS4_25smem_sparse_ptr_flag_bitsILi2ELi8EEENSJ_INS5_IJNS5_IJSB_NSA_ILi8EEEEEENS5_IJSC_SH_EEEEEENS5_IJNS5_IJS19_SG_EEESM_EEEEEEEvNS4_8identityENS4_13SM90_TMA_LOADENS1G_INS1H_ILi3ELi4ELi3EEENS4_18smem_ptr_flag_bitsILi8EEENSJ_INS5_IJS1L_SG_EEENS5_IJSG_SB_EEEEEEEvS1T_EENS_8epilogue10collective6detail29Sm90TmaWarpSpecializedAdapterINS24_15DefaultEpilogueIiNS5_IJSB_llEEES28_NS23_6thread17LinearCombinationIiLi1EiiLNS29_9ScaleType4KindE0ELNS_15FloatRoundStyleE2EiEENS1_15EpilogueDefaultEEEEEvvEEEEvNT_6ParamsE,@function
        .size           _ZN7cutlass13device_kernelINS_4gemm6kernel13GemmUniversalIN4cute5tupleIJiiiiEEENS1_10collective13CollectiveMmaINS1_40MainloopSm90TmaGmmaWarpSpecializedSparseILi12ENS5_IJNS4_1CILi1EEENSA_ILi2EEESB_EEENS1_35KernelTmaWarpSpecializedCooperativeEEENS5_IJNSA_ILi128EEENSA_ILi64EEESG_EEEaNS5_IJNS4_6LayoutINS5_IJiNS5_IJSC_iEEEiEEENS5_IJlNS5_IJSB_SC_EEElEEEEENSJ_INS5_IJNS5_IJSH_iEEENS5_IJSG_iEEEiEEENS5_IJNS5_IJSG_NSA_ILi8192EEEEEENS5_IJSB_lEEElEEEEEEEEaNS5_IJlSB_lEEENS4_8TiledMMAINS4_8MMA_AtomIJNS4_4SM904GMMA6SPARSE27GMMA_64x64x64_S32S8S8_SS_TNILNS12_9SparseSelE0EEEEEENSJ_INS5_IJSC_SB_SB_EEENS5_IJSB_NSA_ILi0EEES19_EEEEENS5_IJNS4_10UnderscoreES1C_S1C_EEEEENS4_23SM90_TMA_LOAD_MULTICASTENS4_14ComposedLayoutINS4_7SwizzleILi2ELi4ELi3EEENS4_25smem_sparse_ptr_flag_bitsILi2ELi8EEENSJ_INS5_IJNS5_IJSB_NSA_ILi8EEEEEENS5_IJSC_SH_EEEEEENS5_IJNS5_IJS19_SG_EEESM_EEEEEEEvNS4_8identityENS4_13SM90_TMA_LOADENS1G_INS1H_ILi3ELi4ELi3EEENS4_18smem_ptr_flag_bitsILi8EEENSJ_INS5_IJS1L_SG_EEENS5_IJSG_SB_EEEEEEEvS1T_EENS_8epilogue10collective6detail29Sm90TmaWarpSpecializedAdapterINS24_15DefaultEpilogueIiNS5_IJSB_llEEES28_NS23_6thread17LinearCombinationIiLi1EiiLNS29_9ScaleType4KindE0ELNS_15FloatRoundStyleE2EiEENS1_15EpilogueDefaultEEEEEvvEEEEvNT_6ParamsE,(.L_x_141 - _ZN7cutlass13device_kernelINS_4gemm6kernel13GemmUniversalIN4cute5tupleIJiiiiEEENS1_10collective13CollectiveMmaINS1_40MainloopSm90TmaGmmaWarpSpecializedSparseILi12ENS5_IJNS4_1CILi1EEENSA_ILi2EEESB_EEENS1_35KernelTmaWarpSpecializedCooperativeEEENS5_IJNSA_ILi128EEENSA_ILi64EEESG_EEEaNS5_IJNS4_6LayoutINS5_IJiNS5_IJSC_iEEEiEEENS5_IJlNS5_IJSB_SC_EEElEEEEENSJ_INS5_IJNS5_IJSH_iEEENS5_IJSG_iEEEiEEENS5_IJNS5_IJSG_NSA_ILi8192EEEEEENS5_IJSB_lEEElEEEEEEEEaNS5_IJlSB_lEEENS4_8TiledMMAINS4_8MMA_AtomIJNS4_4SM904GMMA6SPARSE27GMMA_64x64x64_S32S8S8_SS_TNILNS12_9SparseSelE0EEEEEENSJ_INS5_IJSC_SB_SB_EEENS5_IJSB_NSA_ILi0EEES19_EEEEENS5_IJNS4_10UnderscoreES1C_S1C_EEEEENS4_23SM90_TMA_LOAD_MULTICASTENS4_14ComposedLayoutINS4_7SwizzleILi2ELi4ELi3EEENS4_25smem_sparse_ptr_flag_bitsILi2ELi8EEENSJ_INS5_IJNS5_IJSB_NSA_ILi8EEEEEENS5_IJSC_SH_EEEEEENS5_IJNS5_IJS19_SG_EEESM_EEEEEEEvNS4_8identityENS4_13SM90_TMA_LOADENS1G_INS1H_ILi3ELi4ELi3EEENS4_18smem_ptr_flag_bitsILi8EEENSJ_INS5_IJS1L_SG_EEENS5_IJSG_SB_EEEEEEEvS1T_EENS_8epilogue10collective6detail29Sm90TmaWarpSpecializedAdapterINS24_15DefaultEpilogueIiNS5_IJSB_llEEES28_NS23_6thread17LinearCombinationIiLi1EiiLNS29_9ScaleType4KindE0ELNS_15FloatRoundStyleE2EiEENS1_15EpilogueDefaultEEEEEvvEEEEvNT_6ParamsE)
        .other          _ZN7cutlass13device_kernelINS_4gemm6kernel13GemmUniversalIN4cute5tupleIJiiiiEEENS1_10collective13CollectiveMmaINS1_40MainloopSm90TmaGmmaWarpSpecializedSparseILi12ENS5_IJNS4_1CILi1EEENSA_ILi2EEESB_EEENS1_35KernelTmaWarpSpecializedCooperativeEEENS5_IJNSA_ILi128EEENSA_ILi64EEESG_EEEaNS5_IJNS4_6LayoutINS5_IJiNS5_IJSC_iEEEiEEENS5_IJlNS5_IJSB_SC_EEElEEEEENSJ_INS5_IJNS5_IJSH_iEEENS5_IJSG_iEEEiEEENS5_IJNS5_IJSG_NSA_ILi8192EEEEEENS5_IJSB_lEEElEEEEEEEEaNS5_IJlSB_lEEENS4_8TiledMMAINS4_8MMA_AtomIJNS4_4SM904GMMA6SPARSE27GMMA_64x64x64_S32S8S8_SS_TNILNS12_9SparseSelE0EEEEEENSJ_INS5_IJSC_SB_SB_EEENS5_IJSB_NSA_ILi0EEES19_EEEEENS5_IJNS4_10UnderscoreES1C_S1C_EEEEENS4_23SM90_TMA_LOAD_MULTICASTENS4_14ComposedLayoutINS4_7SwizzleILi2ELi4ELi3EEENS4_25smem_sparse_ptr_flag_bitsILi2ELi8EEENSJ_INS5_IJNS5_IJSB_NSA_ILi8EEEEEENS5_IJSC_SH_EEEEEENS5_IJNS5_IJS19_SG_EEESM_EEEEEEEvNS4_8identityENS4_13SM90_TMA_LOADENS1G_INS1H_ILi3ELi4ELi3EEENS4_18smem_ptr_flag_bitsILi8EEENSJ_INS5_IJS1L_SG_EEENS5_IJSG_SB_EEEEEEEvS1T_EENS_8epilogue10collective6detail29Sm90TmaWarpSpecializedAdapterINS24_15DefaultEpilogueIiNS5_IJSB_llEEES28_NS23_6thread17LinearCombinationIiLi1EiiLNS29_9ScaleType4KindE0ELNS_15FloatRoundStyleE2EiEENS1_15EpilogueDefaultEEEEEvvEEEEvNT_6ParamsE,@"STO_CUDA_ENTRY STV_DEFAULT"
_ZN7cutlass13device_kernelINS_4gemm6kernel13GemmUniversalIN4cute5tupleIJiiiiEEENS1_10collective13CollectiveMmaINS1_40MainloopSm90TmaGmmaWarpSpecializedSparseILi12ENS5_IJNS4_1CILi1EEENSA_ILi2EEESB_EEENS1_35KernelTmaWarpSpecializedCooperativeEEENS5_IJNSA_ILi128EEENSA_ILi64EEESG_EEEaNS5_IJNS4_6LayoutINS5_IJiNS5_IJSC_iEEEiEEENS5_IJlNS5_IJSB_SC_EEElEEEEENSJ_INS5_IJNS5_IJSH_iEEENS5_IJSG_iEEEiEEENS5_IJNS5_IJSG_NSA_ILi8192EEEEEENS5_IJSB_lEEElEEEEEEEEaNS5_IJlSB_lEEENS4_8TiledMMAINS4_8MMA_AtomIJNS4_4SM904GMMA6SPARSE27GMMA_64x64x64_S32S8S8_SS_TNILNS12_9SparseSelE0EEEEEENSJ_INS5_IJSC_SB_SB_EEENS5_IJSB_NSA_ILi0EEES19_EEEEENS5_IJNS4_10UnderscoreES1C_S1C_EEEEENS4_23SM90_TMA_LOAD_MULTICASTENS4_14ComposedLayoutINS4_7SwizzleILi2ELi4ELi3EEENS4_25smem_sparse_ptr_flag_bitsILi2ELi8EEENSJ_INS5_IJNS5_IJSB_NSA_ILi8EEEEEENS5_IJSC_SH_EEEEEENS5_IJNS5_IJS19_SG_EEESM_EEEEEEEvNS4_8identityENS4_13SM90_TMA_LOADENS1G_INS1H_ILi3ELi4ELi3EEENS4_18smem_ptr_flag_bitsILi8EEENSJ_INS5_IJS1L_SG_EEENS5_IJSG_SB_EEEEEEEvS1T_EENS_8epilogue10collective6detail29Sm90TmaWarpSpecializedAdapterINS24_15DefaultEpilogueIiNS5_IJSB_llEEES28_NS23_6thread17LinearCombinationIiLi1EiiLNS29_9ScaleType4KindE0ELNS_15FloatRoundStyleE2EiEENS1_15EpilogueDefaultEEEEEvvEEEEvNT_6ParamsE:
[----:B------:R-:W-:Y:S01]  /*0000*/  LDC R1, c[0x0][0x28] ;  /* 0x00000a00ff017b82 */ /* 0x000fe20000000800 */
[----:B------:R-:W0:Y:S01]  /*0010*/  S2R R0, SR_TID.X ;  /* 0x0000000000007919 */ /* 0x000e220000002100 */
[----:B------:R-:W-:Y:S01]  /*0020*/  ELECT P0, URZ, PT ;  /* 0x00000000003f782f */ /* 0x000fe20003800000 */
[----:B------:R-:W-:Y:S01]  /*0030*/  BSSY B0, `(.L_x_0) ;  /* 0x0000012000007945 */ /* 0x000fe20003800000 */
[--C-:B0-----:R-:W-:Y:S02]  /*0040*/  SHF.R.U32.HI R2, RZ, 0x5, R0.reuse ;  /* 0x00000005ff027819 */ /* 0x101fe40000011600 */
[----:B------:R-:W-:-:S03]  /*0050*/  SHF.R.U32.HI R6, RZ, 0x7, R0 ;  /* 0x00000007ff067819 */ /* 0x000fc60000011600 */
[----:B------:R-:W0:Y:S04]  /*0060*/  SHFL.IDX PT, R7, R2, RZ, 0x1f ;  /* 0x00001fff02077589 */ /* 0x000e2800000e0000 */
[----:B------:R1:W2:Y:S01]  /*0070*/  SHFL.IDX PT, R4, R6, RZ, 0x1f ;  /* 0x00001fff06047589 */ /* 0x0002a200000e0000 */
[----:B0-----:R-:W-:-:S13]  /*0080*/  ISETP.NE.OR P0, PT, R7, RZ, !P0 ;  /* 0x000000ff0700720c */ /* 0x001fda0004705670 */
[----:B-12---:R-:W-:Y:S05]  /*0090*/  @P0 BRA `(.L_x_1) ;  /* 0x00000000002c0947 */ /* 0x006fea0003800000 */
[----:B------:R-:W-:Y:S02]  /*00a0*/  ULDC.64 UR4, c[0x0][0x198] ;  /* 0x0000660000047ab9 */ /* 0x000fe40000000a00 */
[----:B------:R-:W-:Y:S02]  /*00b0*/  UIADD3 UR6, UP0, UR4, 0xf0, URZ ;  /* 0x000000f004067890 */ /* 0x000fe4000ff1e03f */
[----:B------:R-:W-:Y:S02]  /*00c0*/  UIADD3 UR8, UP1, UR4, 0x1f0, URZ ;  /* 0x000001f004087890 */ /* 0x000fe4000ff3e03f */
[----:B------:R-:W-:Y:S02]  /*00d0*/  UIADD3 UR4, UP2, UR4, 0x2f0, URZ ;  /* 0x000002f004047890 */ /* 0x000fe4000ff5e03f */
[----:B------:R-:W-:Y:S02]  /*00e0*/  UIADD3.X UR7, URZ, UR5, URZ, UP0, !UPT ;  /* 0x000000053f077290 */ /* 0x000fe400087fe43f */
[----:B------:R-:W-:-:S02]  /*00f0*/  UIADD3.X UR9, URZ, UR5, URZ, UP1, !UPT ;  /* 0x000000053f097290 */ /* 0x000fc40008ffe43f */
[----:B------:R-:W-:-:S05]  /*0100*/  UIADD3.X UR5, URZ, UR5, URZ, UP2, !UPT ;  /* 0x000000053f057290 */ /* 0x000fca00097fe43f */
[----:B------:R0:W-:Y:S02]  /*0110*/  UTMACCTL.PF [UR6] ;  /* 0x00000000060079b9 */ /* 0x0001e40008040000 */
[----:B------:R0:W-:Y:S02]  /*0120*/  UTMACCTL.PF [UR8] ;  /* 0x00000000080079b9 */ /* 0x0001e40008040000 */
[----:B------:R0:W-:Y:S02]  /*0130*/  UTMACCTL.PF [UR4] ;  /* 0x00000000040079b9 */ /* 0x0001e40008040000 */
[----:B0-----:R-:W-:Y:S01]  /*0140*/  NOP ;  /* 0x0000000000007918 */ /* 0x001fe20000000000 */
.L_x_1:
[----:B------:R-:W-:Y:S05]  /*0150*/  BSYNC B0 ;  /* 0x0000000000007941 */ /* 0x000fea0003800000 */
.L_x_0:
[----:B------:R-:W0:Y:S02]  /*0160*/  SHFL.IDX PT, R3, R2, RZ, 0x1f ;  /* 0x00001fff02037589 */ /* 0x000e2400000e0000 */
[----:B0-----:R-:W-:-:S13]  /*0170*/  ISETP.NE.AND P0, PT, R3, RZ, PT ;  /* 0x000000ff0300720c */ /* 0x001fda0003f05270 */
[----:B------:R-:W-:Y:S05]  /*0180*/  @P0 BRA `(.L_x_2) ;  /* 0x0000000000a40947 */ /* 0x000fea0003800000 */
[----:B------:R-:W-:Y:S01]  /*0190*/  ELECT P0, URZ, PT ;  /* 0x00000000003f782f */ /* 0x000fe20003800000 */
[----:B------:R-:W-:-:S12]  /*01a0*/  BSSY B0, `(.L_x_2) ;  /* 0x0000027000007945 */ /* 0x000fd80003800000 */
[----:B------:R-:W-:Y:S05]  /*01b0*/  @!P0 BRA `(.L_x_3) ;  /* 0x0000000000948947 */ /* 0x000fea0003800000 */
[----:B------:R-:W0:Y:S01]  /*01c0*/  S2UR UR8, SR_CgaCtaId ;  /* 0x00000000000879c3 */ /* 0x000e220000008800 */
[----:B------:R-:W-:Y:S01]  /*01d0*/  UMOV UR4, 0x400 ;  /* 0x0000040000047882 */ /* 0x000fe20000000000 */
[----:B------:R-:W-:Y:S01]  /*01e0*/  UMOV UR5, 0x1 ;  /* 0x0000000100057882 */ /* 0x000fe20000000000 */
[----:B------:R-:W-:Y:S02]  /*01f0*/  UMOV UR6, 0x4 ;  /* 0x0000000400067882 */ /* 0x000fe40000000000 */
[----:B------:R-:W-:-:S04]  /*0200*/  UIADD3 UR6, -UR6, 0x100000, URZ ;  /* 0x0010000006067890 */ /* 0x000fc8000fffe13f */
[----:B------:R-:W-:Y:S02]  /*0210*/  USHF.L.U32 UR7, UR6, 0xb, URZ ;  /* 0x0000000b06077899 */ /* 0x000fe4000800063f */
[----:B------:R-:W-:Y:S02]  /*0220*/  USHF.L.U32 UR6, UR6, 0x1, URZ ;  /* 0x0000000106067899 */ /* 0x000fe4000800063f */
[----:B0-----:R-:W-:Y:S02]  /*0230*/  ULEA UR8, UR8, UR4, 0x18 ;  /* 0x0000000408087291 */ /* 0x001fe4000f8ec03f */
[----:B------:R-:W-:-:S04]  /*0240*/  UIADD3 UR4, -UR5, 0x100000, URZ ;  /* 0x0010000005047890 */ /* 0x000fc8000fffe13f */
[----:B------:R-:W-:Y:S02]  /*0250*/  USHF.L.U32 UR5, UR4, 0xb, URZ ;  /* 0x0000000b04057899 */ /* 0x000fe4000800063f */
[----:B------:R-:W-:Y:S01]  /*0260*/  USHF.L.U32 UR4, UR4, 0x1, URZ ;  /* 0x0000000104047899 */ /* 0x000fe2000800063f */
[----:B------:R-:W0:Y:S11]  /*0270*/  FENCE.VIEW.ASYNC.S ;  /* 0x00000000000073c6 */ /* 0x000e360000000000 */
[----:B0-----:R0:W1:Y:S01]  /*0280*/  SYNCS.EXCH.64 URZ, [UR8], UR4 ;  /* 0x00000004083f75b2 */ /* 0x0010620008000100 */
[----:B------:R0:W2:Y:S01]  /*0290*/  SYNCS.EXCH.64 URZ, [UR8+0x60], UR6 ;  /* 0x00006006083f75b2 */ /* 0x0000a20008000100 */
[----:B------:R0:W3:Y:S01]  /*02a0*/  SYNCS.EXCH.64 URZ, [UR8+0x8], UR4 ;  /* 0x00000804083f75b2 */ /* 0x0000e20008000100 */
[----:B------:R0:W4:Y:S01]  /*02b0*/  SYNCS.EXCH.64 URZ, [UR8+0x68], UR6 ;  /* 0x00006806083f75b2 */ /* 0x0001220008000100 */
[----:B------:R0:W0:Y:S01]  /*02c0*/  SYNCS.EXCH.64 URZ, [UR8+0x10], UR4 ;  /* 0x00001004083f75b2 */ /* 0x0000220008000100 */
        /* <DEDUP_REMOVED lines=19> */
[----:B-1----:R-:W-:Y:S01]  /*0400*/  NOP ;  /* 0x0000000000007918 */ /* 0x002fe20000000000 */
.L_x_3:
[----:B0-----:R-:W-:Y:S05]  /*0410*/  BSYNC B0 ;  /* 0x0000000000007941 */ /* 0x001fea0003800000 */
.L_x_2:
[----:B------:R-:W0:Y:S01]  /*0420*/  SHFL.IDX PT, R2, R2, RZ, 0x1f ;  /* 0x00001fff02027589 */ /* 0x000e2200000e0000 */
[----:B------:R-:W-:Y:S01]  /*0430*/  SHF.R.S32.HI R5, RZ, 0x1f, R0 ;  /* 0x0000001fff057819 */ /* 0x000fe20000011400 */
[----:B------:R-:W1:Y:S01]  /*0440*/  S2UR UR8, SR_CTAID.X ;  /* 0x00000000000879c3 */ /* 0x000e620000002500 */
[----:B------:R-:W-:Y:S01]  /*0450*/  ELECT P0, URZ, PT ;  /* 0x00000000003f782f */ /* 0x000fe20003800000 */
[----:B------:R-:W5:Y:S01]  /*0460*/  S2R R8, SR_CTAID.Y ;  /* 0x0000000000087919 */ /* 0x000f620000002600 */
[----:B------:R-:W-:Y:S01]  /*0470*/  LEA.HI R5, R5, R0, RZ, 0x7 ;  /* 0x0000000005057211 */ /* 0x000fe200078f38ff */
[----:B------:R-:W-:Y:S01]  /*0480*/  ULDC UR4, c[0x0][0x154] ;  /* 0x0000550000047ab9 */ /* 0x000fe20000000800 */
[----:B------:R-:W-:Y:S01]  /*0490*/  VIADD R16, R4, 0xffffffff ;  /* 0xffffffff04107836 */ /* 0x000fe20000000000 */
[----:B------:R-:W-:Y:S01]  /*04a0*/  NOP ;  /* 0x0000000000007918 */ /* 0x000fe20000000000 */
[----:B------:R-:W-:Y:S01]  /*04b0*/  LOP3.LUT R5, R5, 0xffffff80, RZ, 0xc0, !PT ;  /* 0xffffff8005057812 */ /* 0x000fe200078ec0ff */
[----:B------:R-:W2:Y:S01]  /*04c0*/  LDC R15, c[0x0][0x140] ;  /* 0x00005000ff0f7b82 */ /* 0x000ea20000000800 */
[----:B------:R-:W-:Y:S01]  /*04d0*/  NOP ;  /* 0x0000000000007918 */ /* 0x000fe20000000000 */
[----:B------:R-:W-:-:S02]  /*04e0*/  ISETP.GE.U32.AND P5, PT, R16, 0x2, PT ;  /* 0x000000021000780c */ /* 0x000fc40003fa6070 */
[----:B------:R-:W-:-:S05]  /*04f0*/  IMAD.IADD R5, R0, 0x1, -R5 ;  /* 0x0000000100057824 */ /* 0x000fca00078e0a05 */
[----:B------:R-:W-:Y:S02]  /*0500*/  SHF.R.S32.HI R10, RZ, 0x1f, R5 ;  /* 0x0000001fff0a7819 */ /* 0x000fe40000011405 */
[----:B------:R-:W-:Y:S02]  /*0510*/  LOP3.LUT P2, RZ, R5, 0x7, RZ, 0xc0, !PT ;  /* 0x0000000705ff7812 */ /* 0x000fe4000784c0ff */
[----:B------:R-:W-:Y:S02]  /*0520*/  LEA.HI R10, R10, R5, RZ, 0x3 ;  /* 0x000000050a0a7211 */ /* 0x000fe400078f18ff */
[----:B0-----:R-:W-:Y:S02]  /*0530*/  ISETP.NE.OR P0, PT, R2, RZ, !P0 ;  /* 0x000000ff0200720c */ /* 0x001fe40004705670 */
[--C-:B------:R-:W-:Y:S02]  /*0540*/  SHF.R.S32.HI R2, RZ, 0x3, R10.reuse ;  /* 0x00000003ff027819 */ /* 0x100fe4000001140a */
[----:B------:R-:W-:-:S02]  /*0550*/  SHF.R.S32.HI R11, RZ, 0x1f, R10 ;  /* 0x0000001fff0b7819 */ /* 0x000fc4000001140a */
[----:B------:R-:W-:Y:S02]  /*0560*/  SHF.R.S32.HI R10, RZ, 0x1f, R3 ;  /* 0x0000001fff0a7819 */ /* 0x000fe40000011403 */
[----:B------:R-:W-:Y:S02]  /*0570*/  LEA.HI R11, R11, R2, RZ, 0x2 ;  /* 0x000000020b0b7211 */ /* 0x000fe400078f10ff */
[----:B------:R-:W-:Y:S02]  /*0580*/  LEA.HI R10, R10, R3, RZ, 0x2 ;  /* 0x000000030a0a7211 */ /* 0x000fe400078f10ff */
[----:B-----5:R-:W-:Y:S01]  /*0590*/  I2FP.F32.U32 R13, R8 ;  /* 0x00000008000d7245 */ /* 0x020fe20000201000 */
[----:B------:R-:W-:Y:S01]  /*05a0*/  VOTEU.ALL UP0, P0 ;  /* 0x00000000003f7886 */ /* 0x000fe20000000000 */
[----:B------:R-:W-:Y:S01]  /*05b0*/  LOP3.LUT R12, R10, 0x3ffffffc, RZ, 0xc0, !PT ;  /* 0x3ffffffc0a0c7812 */ /* 0x000fe200078ec0ff */
[----:B------:R-:W-:Y:S01]  /*05c0*/  VOTEU.ALL UP1, P0 ;  /* 0x00000000003f7886 */ /* 0x000fe20000020000 */
[----:B------:R-:W-:Y:S01]  /*05d0*/  LOP3.LUT R11, R11, 0xfffffffc, RZ, 0xc0, !PT ;  /* 0xfffffffc0b0b7812 */ /* 0x000fe200078ec0ff */
[----:B------:R-:W-:Y:S01]  /*05e0*/  FMUL R14, R13, UR4 ;  /* 0x000000040d0e7c20 */ /* 0x000fe20008400000 */
[----:B------:R-:W0:Y:S01]  /*05f0*/  @!UP0 S2UR UR7, SR_CgaCtaId ;  /* 0x00000000000789c3 */ /* 0x000e220000008800 */
[----:B------:R-:W-:Y:S01]  /*0600*/  IMAD.IADD R3, R3, 0x1, -R12 ;  /* 0x0000000103037824 */ /* 0x000fe200078e0a0c */
[----:B-1----:R-:W-:Y:S01]  /*0610*/  I2FP.F32.U32 R12, UR8 ;  /* 0x00000008000c7c45 */ /* 0x002fe20008201000 */
[----:B------:R-:W-:Y:S01]  /*0620*/  IMAD.IADD R10, R2, 0x1, -R11 ;  /* 0x00000001020a7824 */ /* 0x000fe200078e0a0b */
[----:B------:R-:W-:Y:S01]  /*0630*/  ULDC UR4, c[0x0][0x150] ;  /* 0x0000540000047ab9 */ /* 0x000fe20000000800 */
[----:B------:R-:W-:Y:S01]  /*0640*/  SHF.R.S32.HI R2, RZ, 0x1f, R7 ;  /* 0x0000001fff027819 */ /* 0x000fe20000011407 */
[----:B------:R-:W1:Y:S01]  /*0650*/  F2I.U32.TRUNC.NTZ R14, R14 ;  /* 0x0000000e000e7305 */ /* 0x000e62000020f000 */
[----:B------:R-:W-:Y:S01]  /*0660*/  FMUL R12, R12, UR4 ;  /* 0x000000040c0c7c20 */ /* 0x000fe20008400000 */
[----:B------:R-:W5:Y:S01]  /*0670*/  LDC R11, c[0x0][0x148] ;  /* 0x00005200ff0b7b82 */ /* 0x000f620000000800 */
[----:B------:R-:W-:Y:S01]  /*0680*/  LEA.HI R2, R2, R7, RZ, 0x2 ;  /* 0x0000000702027211 */ /* 0x000fe200078f10ff */
[----:B------:R-:W-:Y:S01]  /*0690*/  IMAD R3, R3, 0x4, R10 ;  /* 0x0000000403037824 */ /* 0x000fe200078e020a */
[----:B------:R-:W-:Y:S01]  /*06a0*/  UMOV UR4, 0x20 ;  /* 0x0000002000047882 */ /* 0x000fe20000000000 */
[----:B------:R-:W-:Y:S01]  /*06b0*/  @!UP0 UMOV UR6, 0x400 ;  /* 0x0000040000068882 */ /* 0x000fe20000000000 */
[----:B------:R-:W-:Y:S01]  /*06c0*/  LOP3.LUT R2, R2, 0xfffffffc, RZ, 0xc0, !PT ;  /* 0xfffffffc02027812 */ /* 0x000fe200078ec0ff */
[----:B------:R-:W3:Y:S01]  /*06d0*/  F2I.U32.TRUNC.NTZ R12, R12 ;  /* 0x0000000c000c7305 */ /* 0x000ee2000020f000 */
[----:B------:R-:W-:Y:S01]  /*06e0*/  IMAD.SHL.U32 R10, R3, 0x4, RZ ;  /* 0x00000004030a7824 */ /* 0x000fe200078e00ff */
[----:B------:R-:W4:Y:S01]  /*06f0*/  LDC R13, c[0x0][0x144] ;  /* 0x00005100ff0d7b82 */ /* 0x000f220000000800 */
[----:B------:R-:W-:-:S04]  /*0700*/  @!UP0 UIADD3 UR4, -UR4, 0x100000, URZ ;  /* 0x0010000004048890 */ /* 0x000fc8000fffe13f */
[----:B------:R-:W-:Y:S02]  /*0710*/  @!UP0 USHF.L.U32 UR5, UR4, 0xb, URZ ;  /* 0x0000000b04058899 */ /* 0x000fe4000800063f */
[----:B------:R-:W-:Y:S01]  /*0720*/  @!UP0 USHF.L.U32 UR4, UR4, 0x1, URZ ;  /* 0x0000000104048899 */ /* 0x000fe2000800063f */
[----:B------:R-:W-:Y:S01]  /*0730*/  IMAD.IADD R7, R7, 0x1, -R2 ;  /* 0x0000000107077824 */ /* 0x000fe200078e0a02 */
[----:B--2---:R-:W-:Y:S01]  /*0740*/  ISETP.EQ.U32.AND P4, PT, R15, 0x1, PT ;  /* 0x000000010f00780c */ /* 0x004fe20003f82070 */
[----:B-1----:R-:W-:Y:S01]  /*0750*/  IMAD.MOV R20, RZ, RZ, -R14 ;  /* 0x000000ffff147224 */ /* 0x002fe200078e0a0e */
[----:B------:R-:W-:Y:S01]  /*0760*/  LOP3.LUT R3, R3, 0xc, R10, 0x78, !PT ;  /* 0x0000000c03037812 */ /* 0x000fe200078e780a */
[----:B0-----:R-:W-:Y:S01]  /*0770*/  @!UP0 ULEA UR6, UR7, UR6, 0x18 ;  /* 0x0000000607068291 */ /* 0x001fe2000f8ec03f */
[----:B------:R-:W-:Y:S01]  /*0780*/  ISETP.NE.AND P1, PT, R7, 0x3, PT ;  /* 0x000000030700780c */ /* 0x000fe20003f25270 */
[----:B------:R-:W-:Y:S01]  /*0790*/  VOTEU.ALL UP0, P0 ;  /* 0x00000000003f7886 */ /* 0x000fe20000000000 */
[----:B------:R-:W-:Y:S01]  /*07a0*/  ISETP.LT.U32.AND P0, PT, R3, 0x2, !P2 ;  /* 0x000000020300780c */ /* 0x000fe20005701070 */
[----:B---3--:R-:W-:Y:S01]  /*07b0*/  IMAD.MOV R12, RZ, RZ, -R12 ;  /* 0x000000ffff0c7224 */ /* 0x008fe200078e0a0c */
[----:B------:R-:W-:Y:S01]  /*07c0*/  ISETP.EQ.OR P1, PT, R7, RZ, !P1 ;  /* 0x000000ff0700720c */ /* 0x000fe20004f22670 */
[----:B-----5:R-:W-:Y:S01]  /*07d0*/  IMAD R2, R11, R20, R8 ;  /* 0x000000140b027224 */ /* 0x020fe200078e0208 */
[----:B------:R-:W-:-:S02]  /*07e0*/  ISETP.NE.AND P2, PT, R4, RZ, PT ;  /* 0x000000ff0400720c */ /* 0x000fc40003f45270 */
[----:B------:R-:W-:Y:S01]  /*07f0*/  ISETP.EQ.AND P1, PT, R4, RZ, P1 ;  /* 0x000000ff0400720c */ /* 0x000fe20000f22270 */
[----:B------:R-:W0:Y:S02]  /*0800*/  FENCE.VIEW.ASYNC.S ;  /* 0x00000000000073c6 */ /* 0x000e240000000000 */
[----:B0-----:R0:W1:Y:S01]  /*0810*/  @!UP0 SYNCS.EXCH.64 URZ, [UR6+0xd0], UR4 ;  /* 0x0000d004063f85b2 */ /* 0x0010620008000100 */
[----:B------:R-:W-:Y:S02]  /*0820*/  ISETP.NE.AND P3, PT, R2, R3, PT ;  /* 0x000000030200720c */ /* 0x000fe40003f65270 */
[----:B------:R-:W-:Y:S01]  /*0830*/  SEL R2, RZ, 0x1, !P1 ;  /* 0x00000001ff027807 */ /* 0x000fe20004800000 */
[----:B----4-:R-:W-:-:S03]  /*0840*/  IMAD R10, R13, R12, UR8 ;  /* 0x000000080d0a7e24 */ /* 0x010fc6000f8e020c */
[----:B------:R-:W-:Y:S02]  /*0850*/  SEL R2, R2, 0x2, P5 ;  /* 0x0000000202027807 */ /* 0x000fe40002800000 */
[----:B------:R-:W-:-:S04]  /*0860*/  ISETP.EQ.OR P3, PT, R10, RZ, !P3 ;  /* 0x000000ff0a00720c */ /* 0x000fc80005f62670 */
[----:B------:R-:W-:Y:S01]  /*0870*/  PLOP3.LUT P0, PT, P0, P3, PT, 0x80, 0x0 ;  /* 0x000000000000781c */ /* 0x000fe20000707070 */
[----:B------:R0:W2:Y:S01]  /*0880*/  @!UP1 SYNCS.EXCH.64 URZ, [UR6+0xd8], UR4 ;  /* 0x0000d804063f95b2 */ /* 0x0000a20008000100 */
[----:B------:R-:W-:Y:S01]  /*0890*/  NOP ;  /* 0x0000000000007918 */ /* 0x000fe20000000000 */
[----:B------:R-:W-:Y:S10]  /*08a0*/  @!P4 BRA `(.L_x_4) ;  /* 0x000000000008c947 */ /* 0x000ff40003800000 */
[----:B-12---:R-:W-:Y:S01]  /*08b0*/  UCGABAR_ARV ;  /* 0x00000000000079c7 */ /* 0x006fe20008000000 */
[----:B------:R-:W-:Y:S05]  /*08c0*/  BRA `(.L_x_5) ;  /* 0x0000000000047947 */ /* 0x000fea0003800000 */
.L_x_4:
[----:B-12---:R-:W-:Y:S01]  /*08d0*/  NOP ;  /* 0x0000000000007918 */ /* 0x006fe20000000000 */
.L_x_5:
[----:B------:R-:W1:Y:S01]  /*08e0*/  LDC R4, c[0x0][0x75c] ;  /* 0x0001d700ff047b82 */ /* 0x000e620000000800 */
[----:B------:R-:W-:Y:S01]  /*08f0*/  IMAD.MOV.U32 R5, RZ, RZ, RZ ;  /* 0x000000ffff057224 */ /* 0x000fe200078e00ff */
[----:B-1----:R-:W-:Y:S01]  /*0900*/  ISETP.NE.AND P3, PT, R4, 0x1, PT ;  /* 0x000000010400780c */ /* 0x002fe20003f65270 */
[----:B------:R-:W-:-:S12]  /*0910*/  IMAD.U32 R4, RZ, RZ, UR8 ;  /* 0x00000008ff047e24 */ /* 0x000fd8000f8e00ff */
[----:B------:R-:W1:Y:S01]  /*0920*/  @P3 LDC R15, c[0x0][0x10] ;  /* 0x00000400ff0f3b82 */ /* 0x000e620000000800 */
[----:B------:R-:W-:Y:S02]  /*0930*/  @P3 IMAD.MOV.U32 R9, RZ, RZ, RZ ;  /* 0x000000ffff093224 */ /* 0x000fe400078e00ff */
[----:B------:R-:W-:-:S05]  /*0940*/  @P3 IMAD.MOV.U32 R17, RZ, RZ, RZ ;  /* 0x000000ffff113224 */ /* 0x000fca00078e00ff */
[----:B------:R-:W2:Y:S01]  /*0950*/  @!P3 LDC R13, c[0x0][0xc] ;  /* 0x00000300ff0dbb82 */ /* 0x000ea20000000800 */
[----:B-1----:R-:W-:-:S04]  /*0960*/  @P3 IMAD.WIDE.U32 R14, R15, UR8, R8 ;  /* 0x000000080f0e3c25 */ /* 0x002fc8000f8e0008 */
[----:B--2---:R-:W-:-:S04]  /*0970*/  @!P3 IMAD.WIDE.U32 R12, R8, R13, R4 ;  /* 0x0000000d080cb225 */ /* 0x004fc800078e0004 */
[----:B------:R-:W-:Y:S02]  /*0980*/  @P3 IMAD.MOV.U32 R4, RZ, RZ, R14 ;  /* 0x000000ffff043224 */ /* 0x000fe400078e000e */
[----:B------:R-:W-:Y:S02]  /*0990*/  @P3 IMAD.IADD R5, R15, 0x1, R17 ;  /* 0x000000010f053824 */ /* 0x000fe400078e0211 */
[----:B------:R-:W-:Y:S02]  /*09a0*/  @!P3 IMAD.MOV.U32 R4, RZ, RZ, R12 ;  /* 0x000000ffff04b224 */ /* 0x000fe400078e000c */
[----:B------:R-:W-:Y:S01]  /*09b0*/  @!P3 IMAD.MOV.U32 R5, RZ, RZ, R13 ;  /* 0x000000ffff05b224 */ /* 0x000fe200078e000d */
[----:B------:R-:W-:Y:S06]  /*09c0*/  @!P4 BRA `(.L_x_6) ;  /* 0x00000000000cc947 */ /* 0x000fec0003800000 */
[----:B------:R-:W-:Y:S01]  /*09d0*/  UCGABAR_WAIT ;  /* 0x0000000000007dc7 */ /* 0x000fe20008000000 */
[----:B------:R-:W-:Y:S01]  /*09e0*/  CCTL.IVALL ;  /* 0x00000000ff00798f */ /* 0x000fe20002000000 */
[----:B------:R-:W-:Y:S05]  /*09f0*/  BRA `(.L_x_7) ;  /* 0x0000000000047947 */ /* 0x000fea0003800000 */
.L_x_6:
[----:B------:R-:W-:Y:S06]  /*0a00*/  BAR.SYNC.DEFER_BLOCKING 0x0 ;  /* 0x0000000000007b1d */ /* 0x000fec0000010000 */
.L_x_7:
[----:B------:R-:W-:Y:S05]  /*0a10*/  @!P2 BRA `(.L_x_8) ;  /* 0x0000003c00b8a947 */ /* 0x000fea0003800000 */
[----:B------:R-:W-:-:S13]  /*0a20*/  ISETP.GT.U32.AND P1, PT, R16, 0x1, PT ;  /* 0x000000011000780c */ /* 0x000fda0003f24070 */
[----:B0-----:R-:W-:Y:S05]  /*0a30*/  @P1 EXIT ;  /* 0x000000000000194d */ /* 0x001fea0003800000 */
[----:B------:R-:W-:Y:S01]  /*0a40*/  ULDC.64 UR4, c[0x0][0x750] ;  /* 0x0001d40000047ab9 */ /* 0x000fe20000000a00 */
[----:B------:R-:W-:Y:S01]  /*0a50*/  PRMT R13, RZ, 0x7610, R13 ;  /* 0x00007610ff0d7816 */ /* 0x000fe2000000000d */
[----:B------:R-:W-:Y:S01]  /*0a60*/  IMAD.MOV.U32 R14, RZ, RZ, -0x1 ;  /* 0xffffffffff0e7424 */ /* 0x000fe200078e00ff */
[----:B------:R-:W-:Y:S01]  /*0a70*/  ISETP.GE.U32.AND P1, PT, R4, UR4, PT ;  /* 0x0000000404007c0c */ /* 0x000fe2000bf26070 */
[----:B------:R-:W-:Y:S02]  /*0a80*/  IMAD.MOV.U32 R18, RZ, RZ, -0x1 ;  /* 0xffffffffff127424 */ /* 0x000fe400078e00ff */
[----:B------:R-:W-:Y:S01]  /*0a90*/  IMAD.MOV.U32 R12, RZ, RZ, -0x1 ;  /* 0xffffffffff0c7424 */ /* 0x000fe200078e00ff */
[----:B------:R-:W-:-:S13]  /*0aa0*/  ISETP.GE.U32.AND.EX P1, PT, R5, UR5, PT, P1 ;  /* 0x0000000505007c0c */ /* 0x000fda000bf26110 */
[----:B------:R-:W-:Y:S05]  /*0ab0*/  @P1 BRA `(.L_x_9) ;  /* 0x0000000400281947 */ /* 0x000fea0003800000 */
[----:B------:R-:W0:Y:S01]  /*0ac0*/  LDC.64 R22, c[0x0][0x728] ;  /* 0x0001ca00ff167b82 */ /* 0x000e220000000a00 */
[----:B------:R-:W-:Y:S02]  /*0ad0*/  IMAD.MOV.U32 R12, RZ, RZ, R4 ;  /* 0x000000ffff0c7224 */ /* 0x000fe400078e0004 */
[----:B------:R-:W-:-:S05]  /*0ae0*/  IMAD.MOV.U32 R13, RZ, RZ, R5 ;  /* 0x000000ffff0d7224 */ /* 0x000fca00078e0005 */
[----:B------:R-:W1:Y:S08]  /*0af0*/  LDC R18, c[0x0][0x730] ;  /* 0x0001cc00ff127b82 */ /* 0x000e700000000800 */
[----:B------:R-:W2:Y:S01]  /*0b00*/  LDC.64 R24, c[0x0][0x720] ;  /* 0x0001c800ff187b82 */ /* 0x000ea20000000a00 */
[----:B0-----:R-:W-:-:S04]  /*0b10*/  ISETP.NE.U32.AND P1, PT, R22, RZ, PT ;  /* 0x000000ff1600720c */ /* 0x001fc80003f25070 */
[----:B------:R-:W-:-:S13]  /*0b20*/  ISETP.NE.AND.EX P1, PT, R23, RZ, PT, P1 ;  /* 0x000000ff1700720c */ /* 0x000fda0003f25310 */
[----:B-12---:R-:W-:Y:S05]  /*0b30*/  @!P1 BRA `(.L_x_10) ;  /* 0x0000000000289947 */ /* 0x006fea0003800000 */
[----:B------:R-:W0:Y:S02]  /*0b40*/  LDC R7, c[0x0][0x734] ;  /* 0x0001cd00ff077b82 */ /* 0x000e240000000800 */
[----:B0-----:R-:W-:-:S05]  /*0b50*/  IADD3 R7, P1, R4, R7, RZ ;  /* 0x0000000704077210 */ /* 0x001fca0007f3e0ff */
[----:B------:R-:W-:-:S04]  /*0b60*/  IMAD.X R19, RZ, RZ, R5, P1 ;  /* 0x000000ffff137224 */ /* 0x000fc800008e0605 */
[----:B------:R-:W-:-:S04]  /*0b70*/  IMAD.WIDE.U32 R12, R19, R22, RZ ;  /* 0x00000016130c7225 */ /* 0x000fc800078e00ff */
[----:B------:R-:W-:-:S04]  /*0b80*/  IMAD.WIDE.U32 R14, P1, R7, R23, R12 ;  /* 0x00000017070e7225 */ /* 0x000fc8000782000c */
[----:B------:R-:W-:-:S04]  /*0b90*/  IMAD.WIDE.U32 R12, R7, R22, RZ ;  /* 0x00000016070c7225 */ /* 0x000fc800078e00ff */
[----:B------:R-:W-:Y:S01]  /*0ba0*/  IMAD.X R17, RZ, RZ, RZ, P1 ;  /* 0x000000ffff117224 */ /* 0x000fe200008e06ff */
[----:B------:R-:W-:Y:S01]  /*0bb0*/  IADD3 RZ, P1, R13, R14, RZ ;  /* 0x0000000e0dff7210 */ /* 0x000fe20007f3e0ff */
[----:B------:R-:W-:-:S04]  /*0bc0*/  IMAD.MOV.U32 R16, RZ, RZ, R15 ;  /* 0x000000ffff107224 */ /* 0x000fc800078e000f */
[----:B------:R-:W-:-:S08]  /*0bd0*/  IMAD.WIDE.U32.X R12, R19, R23, R16, P1 ;  /* 0x00000017130c7225 */ /* 0x000fd000008e0410 */
.L_x_10:
[----:B------:R-:W0:Y:S01]  /*0be0*/  LDC.64 R28, c[0x0][0x740] ;  /* 0x0001d000ff1c7b82 */ /* 0x000e220000000a00 */
[--C-:B------:R-:W-:Y:S01]  /*0bf0*/  SHF.R.U64 R27, R12, R18, R13.reuse ;  /* 0x000000120c1b7219 */ /* 0x100fe2000000120d */
[----:B------:R-:W-:Y:S01]  /*0c00*/  IMAD R31, R11, R20, R8 ;  /* 0x000000140b1f7224 */ /* 0x000fe200078e0208 */
[----:B------:R-:W-:Y:S01]  /*0c10*/  SHF.R.U32.HI R7, RZ, R18, R13 ;  /* 0x00000012ff077219 */ /* 0x000fe2000001160d */
[----:B------:R-:W-:Y:S01]  /*0c20*/  IMAD.MOV.U32 R23, RZ, RZ, 0x1 ;  /* 0x00000001ff177424 */ /* 0x000fe200078e00ff */
[----:B------:R-:W-:-:S03]  /*0c30*/  IADD3 R9, P1, RZ, -R27, RZ ;  /* 0x8000001bff097210 */ /* 0x000fc60007f3e0ff */
[----:B------:R-:W1:Y:S02]  /*0c40*/  LDC R22, c[0x0][0x718] ;  /* 0x0001c600ff167b82 */ /* 0x000e640000000800 */
[----:B------:R-:W-:Y:S02]  /*0c50*/  IMAD.X R7, RZ, RZ, ~R7, P1 ;  /* 0x000000ffff077224 */ /* 0x000fe400008e0e07 */
[----:B------:R-:W-:-:S04]  /*0c60*/  IMAD.WIDE.U32 R12, R9, R24, R4 ;  /* 0x00000018090c7225 */ /* 0x000fc800078e0004 */
[----:B------:R-:W2:Y:S01]  /*0c70*/  LDC R18, c[0x0][0x708] ;  /* 0x0001c200ff127b82 */ /* 0x000ea20000000800 */
[----:B------:R-:W-:Y:S02]  /*0c80*/  IMAD R14, R7, R24, RZ ;  /* 0x00000018070e7224 */ /* 0x000fe400078e02ff */
[----:B------:R-:W-:Y:S02]  /*0c90*/  IMAD.MOV.U32 R7, RZ, RZ, -0x1 ;  /* 0xffffffffff077424 */ /* 0x000fe400078e00ff */
[----:B------:R-:W-:-:S03]  /*0ca0*/  IMAD R9, R9, R25, R14 ;  /* 0x0000001909097224 */ /* 0x000fc600078e020e */
[----:B------:R-:W3:Y:S01]  /*0cb0*/  LDC R26, c[0x0][0x758] ;  /* 0x0001d600ff1a7b82 */ /* 0x000ee20000000800 */
[----:B------:R-:W-:Y:S01]  /*0cc0*/  IMAD.IADD R9, R13, 0x1, R9 ;  /* 0x000000010d097824 */ /* 0x000fe200078e0209 */
[----:B0-----:R-:W-:-:S04]  /*0cd0*/  ISETP.NE.U32.AND P1, PT, R28, RZ, PT ;  /* 0x000000ff1c00720c */ /* 0x001fc80003f25070 */
[----:B------:R-:W-:Y:S02]  /*0ce0*/  ISETP.NE.AND.EX P1, PT, R29, RZ, PT, P1 ;  /* 0x000000ff1d00720c */ /* 0x000fe40003f25310 */
[----:B------:R-:W0:Y:S01]  /*0cf0*/  LDC R24, c[0x0][0x700] ;  /* 0x0001c000ff187b82 */ /* 0x000e220000000800 */
[-CC-:B-1----:R-:W-:Y:S02]  /*0d00*/  SHF.R.U64 R16, R12, R22.reuse, R9.reuse ;  /* 0x000000160c107219 */ /* 0x182fe40000001209 */
[----:B------:R-:W-:-:S05]  /*0d10*/  SHF.R.U32.HI R9, RZ, R22, R9 ;  /* 0x00000016ff097219 */ /* 0x000fca0000011609 */
[----:B------:R-:W1:Y:S01]  /*0d20*/  LDC R19, c[0x0][0x748] ;  /* 0x0001d200ff137b82 */ /* 0x000e620000000800 */
[-CC-:B--2---:R-:W-:Y:S02]  /*0d30*/  SHF.R.U64 R22, R16, R18.reuse, R9.reuse ;  /* 0x0000001210167219 */ /* 0x184fe40000001209 */
[----:B------:R-:W-:-:S05]  /*0d40*/  SHF.R.U32.HI R9, RZ, R18, R9 ;  /* 0x00000012ff097219 */ /* 0x000fca0000011609 */
[----:B------:R-:W2:Y:S01]  /*0d50*/  LDC R21, c[0x0][0x738] ;  /* 0x0001ce00ff157b82 */ /* 0x000ea20000000800 */
[-CC-:B---3--:R-:W-:Y:S02]  /*0d60*/  SHF.R.U64 R18, R22, R26.reuse, R9.reuse ;  /* 0x0000001a16127219 */ /* 0x188fe40000001209 */
[-C--:B------:R-:W-:Y:S02]  /*0d70*/  SHF.L.U32 R7, R7, R26.reuse, RZ ;  /* 0x0000001a07077219 */ /* 0x080fe400000006ff */
[----:B------:R-:W-:Y:S01]  /*0d80*/  SHF.R.U32.HI R9, RZ, R26, R9 ;  /* 0x0000001aff097219 */ /* 0x000fe20000011609 */
[----:B------:R-:W-:Y:S01]  /*0d90*/  IMAD.MOV.U32 R8, RZ, RZ, R18 ;  /* 0x000000ffff087224 */ /* 0x000fe200078e0012 */
[----:B------:R-:W-:Y:S01]  /*0da0*/  LOP3.LUT R11, RZ, R7, RZ, 0x33, !PT ;  /* 0x00000007ff0b7212 */ /* 0x000fe200078e33ff */
[----:B------:R-:W3:Y:S01]  /*0db0*/  LDC R25, c[0x0][0x710] ;  /* 0x0001c400ff197b82 */ /* 0x000ee20000000800 */
[----:B------:R-:W-:Y:S05]  /*0dc0*/  @!P1 BRA `(.L_x_11) ;  /* 0x0000000000289947 */ /* 0x000fea0003800000 */
[----:B------:R-:W4:Y:S02]  /*0dd0*/  LDC R7, c[0x0][0x74c] ;  /* 0x0001d300ff077b82 */ /* 0x000f240000000800 */
[----:B----4-:R-:W-:-:S05]  /*0de0*/  IADD3 R7, P1, R18, R7, RZ ;  /* 0x0000000712077210 */ /* 0x010fca0007f3e0ff */
        /* <DEDUP_REMOVED lines=8> */
.L_x_11:
[----:B-1----:R-:W-:Y:S01]  /*0e70*/  SHF.R.U64 R9, R8, R19, R9 ;  /* 0x0000001308097219 */ /* 0x002fe20000001209 */
[----:B------:R-:W-:Y:S01]  /*0e80*/  IMAD.MOV.U32 R13, RZ, RZ, 0x1 ;  /* 0x00000001ff0d7424 */ /* 0x000fe200078e00ff */
[----:B------:R-:W-:Y:S01]  /*0e90*/  LOP3.LUT R8, R22, R11, RZ, 0xc0, !PT ;  /* 0x0000000b16087212 */ /* 0x000fe200078ec0ff */
[----:B0-----:R-:W-:Y:S01]  /*0ea0*/  VIADD R11, R24, 0xffffffff ;  /* 0xffffffff180b7836 */ /* 0x001fe20000000000 */
[----:B------:R-:W-:Y:S01]  /*0eb0*/  SHF.L.U32 R7, R23, R26, RZ ;  /* 0x0000001a17077219 */ /* 0x000fe200000006ff */
[----:B------:R-:W-:Y:S01]  /*0ec0*/  IMAD.MOV R12, RZ, RZ, -R9 ;  /* 0x000000ffff0c7224 */ /* 0x000fe200078e0a09 */
[----:B------:R-:W-:Y:S02]  /*0ed0*/  SEL R10, R10, R31, !P3 ;  /* 0x0000001f0a0a7207 */ /* 0x000fe40005800000 */
[----:B------:R-:W-:Y:S01]  /*0ee0*/  LOP3.LUT R11, R16, R11, RZ, 0xc0, !PT ;  /* 0x0000000b100b7212 */ /* 0x000fe200078ec0ff */
[----:B------:R-:W-:Y:S02]  /*0ef0*/  IMAD R9, R7, R9, R8 ;  /* 0x0000000907097224 */ /* 0x000fe400078e0208 */
[----:B--2---:R-:W-:-:S02]  /*0f00*/  IMAD R7, R12, R21, R18 ;  /* 0x000000150c077224 */ /* 0x004fc400078e0212 */
[----:B---3--:R-:W-:Y:S02]  /*0f10*/  IMAD R10, R9, R25, R10 ;  /* 0x00000019090a7224 */ /* 0x008fe400078e020a */
[----:B------:R-:W-:Y:S02]  /*0f20*/  IMAD R7, R7, R24, R11 ;  /* 0x0000001807077224 */ /* 0x000fe400078e020b */
[----:B------:R-:W-:-:S03]  /*0f30*/  IMAD.MOV.U32 R12, RZ, RZ, R27 ;  /* 0x000000ffff0c7224 */ /* 0x000fc600078e001b */
[----:B------:R-:W-:Y:S02]  /*0f40*/  SEL R18, R7, R10, !P3 ;  /* 0x0000000a07127207 */ /* 0x000fe40005800000 */
[----:B------:R-:W-:-:S07]  /*0f50*/  SEL R14, R10, R7, !P3 ;  /* 0x000000070a0e7207 */ /* 0x000fce0005800000 */
.L_x_9:
[----:B------:R-:W-:-:S08]  /*0f60*/  NOP ;  /* 0x0000000000007918 */ /* 0x000fd00000000000 */
[----:B------:R-:W0:Y:S02]  /*0f70*/  USETMAXREG.TRY_ALLOC.CTAPOOL UP0, 0xe8 ;  /* 0x000000e8000079c8 */ /* 0x000e240008000600 */
[----:B0-----:R-:W-:-:S13]  /*0f80*/  PLOP3.LUT P1, PT, PT, PT, UP0, 0x80, 0x0 ;  /* 0x000000000000781c */ /* 0x001fda0003f2f008 */
[----:B------:R-:W-:Y:S05]  /*0f90*/  @!P1 BRA `(.L_x_9) ;  /* 0xfffffffc00f09947 */ /* 0x000fea000383ffff */
[----:B------:R-:W-:Y:S01]  /*0fa0*/  ULDC.64 UR4, c[0x0][0x698] ;  /* 0x0001a60000047ab9 */ /* 0x000fe20000000a00 */
[----:B------:R-:W-:Y:S01]  /*0fb0*/  ULDC.64 UR14, c[0x0][0x208] ;  /* 0x00008200000e7ab9 */ /* 0x000fe20000000a00 */
[----:B------:R-:W-:-:S04]  /*0fc0*/  ISETP.NE.U32.AND P1, PT, RZ, UR4, PT ;  /* 0x00000004ff007c0c */ /* 0x000fc8000bf25070 */
[----:B------:R-:W-:-:S13]  /*0fd0*/  ISETP.NE.AND.EX P1, PT, RZ, UR5, PT, P1 ;  /* 0x00000005ff007c0c */ /* 0x000fda000bf25310 */
[----:B------:R-:W-:Y:S05]  /*0fe0*/  @!P1 BRA `(.L_x_12) ;  /* 0x00000000001c9947 */ /* 0x000fea0003800000 */
[----:B------:R-:W0:Y:S02]  /*0ff0*/  LDC.64 R8, c[0x0][0x698] ;  /* 0x0001a600ff087b82 */ /* 0x000e240000000a00 */
[----:B0-----:R-:W2:Y:S02]  /*1000*/  LDG.E.64 R8, desc[UR14][R8.64] ;  /* 0x0000000e08087981 */ /* 0x001ea4000c1e1b00 */
[----:B--2---:R-:W-:-:S04]  /*1010*/  ISETP.NE.U32.AND P1, PT, R8, RZ, PT ;  /* 0x000000ff0800720c */ /* 0x004fc80003f25070 */
[----:B------:R-:W-:-:S13]  /*1020*/  ISETP.NE.AND.EX P1, PT, R9, RZ, PT, P1 ;  /* 0x000000ff0900720c */ /* 0x000fda0003f25310 */
[----:B------:R-:W-:Y:S05]  /*1030*/  @!P1 BRA `(.L_x_12) ;  /* 0x0000000000089947 */ /* 0x000fea0003800000 */
[----:B------:R0:W5:Y:S01]  /*1040*/  LD.E R7, desc[UR14][R8.64] ;  /* 0x0000000e08077980 */ /* 0x000162000c101900 */
[----:B------:R-:W-:Y:S05]  /*1050*/  BRA `(.L_x_13) ;  /* 0x0000000000207947 */ /* 0x000fea0003800000 */
.L_x_12:
[----:B------:R-:W-:Y:S02]  /*1060*/  ULDC.64 UR4, c[0x0][0x688] ;  /* 0x0001a20000047ab9 */ /* 0x000fe40000000a00 */
[----:B------:R-:W-:-:S04]  /*1070*/  ISETP.NE.U32.AND P1, PT, RZ, UR4, PT ;  /* 0x00000004ff007c0c */ /* 0x000fc8000bf25070 */
[----:B------:R-:W-:-:S13]  /*1080*/  ISETP.NE.AND.EX P1, PT, RZ, UR5, PT, P1 ;  /* 0x00000005ff007c0c */ /* 0x000fda000bf25310 */
[----:B------:R-:W-:Y:S05]  /*1090*/  @!P1 BRA `(.L_x_14) ;  /* 0x00000000000c9947 */ /* 0x000fea0003800000 */
[----:B------:R-:W0:Y:S02]  /*10a0*/  LDC.64 R8, c[0x0][0x688] ;  /* 0x0001a200ff087b82 */ /* 0x000e240000000a00 */
[----:B0-----:R1:W5:Y:S01]  /*10b0*/  LDG.E R7, desc[UR14][R8.64] ;  /* 0x0000000e08077981 */ /* 0x001362000c1e1900 */
[----:B------:R-:W-:Y:S05]  /*10c0*/  BRA `(.L_x_13) ;  /* 0x0000000000047947 */ /* 0x000fea0003800000 */
.L_x_14:
[----:B------:R-:W2:Y:S02]  /*10d0*/  LDC R7, c[0x0][0x680] ;  /* 0x0001a000ff077b82 */ /* 0x000ea40000000800 */
.L_x_13:
[----:B------:R-:W-:Y:S02]  /*10e0*/  ULDC.64 UR4, c[0x0][0x6a0] ;  /* 0x0001a80000047ab9 */ /* 0x000fe40000000a00 */
[----:B------:R-:W-:-:S04]  /*10f0*/  ISETP.NE.U32.AND P1, PT, RZ, UR4, PT ;  /* 0x00000004ff007c0c */ /* 0x000fc8000bf25070 */
[----:B------:R-:W-:-:S13]  /*1100*/  ISETP.NE.AND.EX P1, PT, RZ, UR5, PT, P1 ;  /* 0x00000005ff007c0c */ /* 0x000fda000bf25310 */
[----:B------:R-:W-:Y:S05]  /*1110*/  @!P1 BRA `(.L_x_15) ;  /* 0x00000000001c9947 */ /* 0x000fea0003800000 */
[----:B01----:R-:W0:Y:S02]  /*1120*/  LDC.64 R8, c[0x0][0x6a0] ;  /* 0x0001a800ff087b82 */ /* 0x003e240000000a00 */
[----:B0-----:R-:W3:Y:S02]  /*1130*/  LDG.E.64 R8, desc[UR14][R8.64] ;  /* 0x0000000e08087981 */ /* 0x001ee4000c1e1b00 */
[----:B---3--:R-:W-:-:S04]  /*1140*/  ISETP.NE.U32.AND P1, PT, R8, RZ, PT ;  /* 0x000000ff0800720c */ /* 0x008fc80003f25070 */
[----:B------:R-:W-:-:S13]  /*1150*/  ISETP.NE.AND.EX P1, PT, R9, RZ, PT, P1 ;  /* 0x000000ff0900720c */ /* 0x000fda0003f25310 */
[----:B------:R-:W-:Y:S05]  /*1160*/  @!P1 BRA `(.L_x_15) ;  /* 0x0000000000089947 */ /* 0x000fea0003800000 */
[----:B------:R0:W5:Y:S01]  /*1170*/  LD.E R8, desc[UR14][R8.64] ;  /* 0x0000000e08087980 */ /* 0x000162000c101900 */
[----:B------:R-:W-:Y:S05]  /*1180*/  BRA `(.L_x_16) ;  /* 0x0000000000207947 */ /* 0x000fea0003800000 */
.L_x_15:
[----:B------:R-:W-:Y:S02]  /*1190*/  ULDC.64 UR4, c[0x0][0x690] ;  /* 0x0001a40000047ab9 */ /* 0x000fe40000000a00 */
[----:B------:R-:W-:-:S04]  /*11a0*/  ISETP.NE.U32.AND P1, PT, RZ, UR4, PT ;  /* 0x00000004ff007c0c */ /* 0x000fc8000bf25070 */
[----:B------:R-:W-:-:S13]  /*11b0*/  ISETP.NE.AND.EX P1, PT, RZ, UR5, PT, P1 ;  /* 0x00000005ff007c0c */ /* 0x000fda000bf25310 */
[----:B------:R-:W-:Y:S05]  /*11c0*/  @!P1 BRA `(.L_x_17) ;  /* 0x00000000000c9947 */ /* 0x000fea0003800000 */
[----:B01----:R-:W0:Y:S02]  /*11d0*/  LDC.64 R8, c[0x0][0x690] ;  /* 0x0001a400ff087b82 */ /* 0x003e240000000a00 */
[----:B0-----:R1:W5:Y:S01]  /*11e0*/  LDG.E R8, desc[UR14][R8.64] ;  /* 0x0000000e08087981 */ /* 0x001362000c1e1900 */
[----:B------:R-:W-:Y:S05]  /*11f0*/  BRA `(.L_x_16) ;  /* 0x0000000000047947 */ /* 0x000fea0003800000 */
.L_x_17:
[----:B01----:R-:W3:Y:S02]  /*1200*/  LDC R8, c[0x0][0x684] ;  /* 0x0001a100ff087b82 */ /* 0x003ee40000000800 */
.L_x_16:
[----:B------:R-:W-:-:S13]  /*1210*/  LOP3.LUT P1, RZ, R13, 0xff, RZ, 0xc0, !PT ;  /* 0x000000ff0dff7812 */ /* 0x000fda000782c0ff */
[----:B------:R-:W-:Y:S05]  /*1220*/  @!P1 EXIT ;  /* 0x000000000000994d */ /* 0x000fea0003800000 */
[----:B------:R-:W-:Y:S01]  /*1230*/  ULDC UR4, c[0x0][0x28c] ;  /* 0x0000a30000047ab9 */ /* 0x000fe20000000800 */
[----:B------:R-:W-:Y:S01]  /*1240*/  LOP3.LUT R60, R2, 0x1, RZ, 0xfc, !PT ;  /* 0x00000001023c7812 */ /* 0x000fe200078efcff */
[----:B------:R-:W-:-:S04]  /*1250*/  UIADD3 UR4, UR4, 0x7f, URZ ;  /* 0x0000007f04047890 */ /* 0x000fc8000fffe03f */
[----:B------:R-:W-:-:S04]  /*1260*/  USHF.R.S32.HI UR5, URZ, 0x1f, UR4 ;  /* 0x0000001f3f057899 */ /* 0x000fc80008011404 */
[----:B------:R-:W-:-:S03]  /*1270*/  ULEA.HI UR5, UR5, UR4, URZ, 0x7 ;  /* 0x0000000405057291 */ /* 0x000fc6000f8f383f */
[----:B------:R-:W-:Y:S01]  /*1280*/  UMOV UR4, URZ ;  /* 0x0000003f00047c82 */ /* 0x000fe20008000000 */
[----:B------:R-:W-:-:S03]  /*1290*/  USHF.R.S32.HI UR6, URZ, 0x7, UR5 ;  /* 0x000000073f067899 */ /* 0x000fc60008011405 */
[----:B------:R-:W-:-:S09]  /*12a0*/  UMOV UR5, URZ ;  /* 0x0000003f00057c82 */ /* 0x000fd20008000000 */
.L_x_90:
[----:B01----:R-:W-:Y:S02]  /*12b0*/  LOP3.LUT R9, R0, 0x80, RZ, 0xc0, !PT ;  /* 0x0000008000097812 */ /* 0x003fe400078ec0ff */
[----:B------:R-:W-:Y:S02]  /*12c0*/  CS2R R24, SRZ ;  /* 0x0000000000187805 */ /* 0x000fe4000001ff00 */
[----:B------:R-:W-:Y:S02]  /*12d0*/  CS2R R26, SRZ ;  /* 0x00000000001a7805 */ /* 0x000fe4000001ff00 */
[----:B------:R-:W-:Y:S02]  /*12e0*/  CS2R R28, SRZ ;  /* 0x00000000001c7805 */ /* 0x000fe4000001ff00 */
[----:B------:R-:W-:Y:S02]  /*12f0*/  SHF.R.U32.HI R10, RZ, 0x7, R9 ;  /* 0x00000007ff0a7819 */ /* 0x000fe40000011609 */
[----:B------:R-:W-:-:S02]  /*1300*/  CS2R R30, SRZ ;  /* 0x00000000001e7805 */ /* 0x000fc4000001ff00 */
[----:B------:R-:W-:Y:S02]  /*1310*/  VIMNMX R9, RZ, UR6, PT ;  /* 0x00000006ff097c48 */ /* 0x000fe4000bfe0100 */
[----:B------:R-:W-:Y:S02]  /*1320*/  CS2R R32, SRZ ;  /* 0x0000000000207805 */ /* 0x000fe4000001ff00 */
[----:B------:R-:W-:Y:S02]  /*1330*/  CS2R R34, SRZ ;  /* 0x0000000000227805 */ /* 0x000fe4000001ff00 */
[----:B------:R-:W-:Y:S01]  /*1340*/  CS2R R36, SRZ ;  /* 0x0000000000247805 */ /* 0x000fe2000001ff00 */
[----:B------:R-:W0:Y:S01]  /*1350*/  SHFL.IDX PT, R10, R10, RZ, 0x1f ;  /* 0x00001fff0a0a7589 */ /* 0x000e2200000e0000 */
[----:B------:R-:W-:Y:S02]  /*1360*/  IADD3 R9, -R9, UR6, RZ ;  /* 0x0000000609097c10 */ /* 0x000fe4000fffe1ff */
[----:B------:R-:W-:-:S02]  /*1370*/  CS2R R38, SRZ ;  /* 0x0000000000267805 */ /* 0x000fc4000001ff00 */
[----:B------:R-:W-:Y:S02]  /*1380*/  CS2R R40, SRZ ;  /* 0x0000000000287805 */ /* 0x000fe4000001ff00 */
[----:B------:R-:W-:Y:S02]  /*1390*/  CS2R R42, SRZ ;  /* 0x00000000002a7805 */ /* 0x000fe4000001ff00 */
[----:B------:R-:W-:Y:S02]  /*13a0*/  ISETP.GE.AND P1, PT, R9, 0x1, PT ;  /* 0x000000010900780c */ /* 0x000fe40003f26270 */
[----:B------:R-:W-:Y:S02]  /*13b0*/  CS2R R44, SRZ ;  /* 0x00000000002c7805 */ /* 0x000fe4000001ff00 */
[----:B------:R-:W-:Y:S02]  /*13c0*/  CS2R R46, SRZ ;  /* 0x00000000002e7805 */ /* 0x000fe4000001ff00 */
[----:B------:R-:W-:-:S02]  /*13d0*/  CS2R R48, SRZ ;  /* 0x0000000000307805 */ /* 0x000fc4000001ff00 */
[----:B------:R-:W-:Y:S02]  /*13e0*/  CS2R R50, SRZ ;  /* 0x0000000000327805 */ /* 0x000fe4000001ff00 */
[----:B------:R-:W-:Y:S02]  /*13f0*/  CS2R R52, SRZ ;  /* 0x0000000000347805 */ /* 0x000fe4000001ff00 */
[----:B------:R-:W-:Y:S02]  /*1400*/  CS2R R54, SRZ ;  /* 0x0000000000367805 */ /* 0x000fe4000001ff00 */
[----:B0-----:R-:W-:Y:S01]  /*1410*/  R2UR UR7, R10 ;  /* 0x000000000a0772ca */ /* 0x001fe200000e0000 */
[----:B--23-5:R-:W-:-:S14]  /*1420*/  @!P1 BRA `(.L_x_18) ;  /* 0x00000004003c9947 */ /* 0x02cfdc0003800000 */
[----:B------:R-:W0:Y:S01]  /*1430*/  S2UR UR10, SR_CgaCtaId ;  /* 0x00000000000a79c3 */ /* 0x000e220000008800 */
[----:B------:R-:W-:Y:S01]  /*1440*/  ULEA.HI UR8, UR7, UR7, URZ, 0x1 ;  /* 0x0000000707087291 */ /* 0x000fe2000f8f083f */
[----:B------:R-:W-:Y:S01]  /*1450*/  IMAD.U32 R15, RZ, RZ, UR4 ;  /* 0x00000004ff0f7e24 */ /* 0x000fe2000f8e00ff */
[----:B------:R-:W-:Y:S01]  /*1460*/  UMOV UR9, 0x400 ;  /* 0x0000040000097882 */ /* 0x000fe20000000000 */
[----:B------:R-:W-:Y:S01]  /*1470*/  IMAD.U32 R10, RZ, RZ, UR5 ;  /* 0x00000005ff0a7e24 */ /* 0x000fe2000f8e00ff */
[----:B------:R-:W-:Y:S02]  /*1480*/  ULOP3.LUT UR8, UR8, 0xffffe, URZ, 0xc0, !UPT ;  /* 0x000ffffe08087892 */ /* 0x000fe4000f8ec03f */
[----:B------:R-:W-:Y:S02]  /*1490*/  UPLOP3.LUT UP0, UPT, UPT, UPT, UPT, 0x40, 0x0 ;  /* 0x000000000000789c */ /* 0x000fe40003f0e870 */
[----:B------:R-:W-:Y:S01]  /*14a0*/  UIADD3 UR8, UR7, -UR8, URZ ;  /* 0x8000000807087290 */ /* 0x000fe2000fffe03f */
[----:B------:R-:W-:Y:S01]  /*14b0*/  UMOV UR12, UR5 ;  /* 0x00000005000c7c82 */ /* 0x000fe20008000000 */
[----:B0-----:R-:W-:-:S04]  /*14c0*/  ULEA UR9, UR10, UR9, 0x18 ;  /* 0x000000090a097291 */ /* 0x001fc8000f8ec03f */
[----:B------:R-:W-:-:S04]  /*14d0*/  ULEA UR8, UR8, UR9, 0xc ;  /* 0x0000000908087291 */ /* 0x000fc8000f8e603f */
[----:B------:R-:W-:-:S04]  /*14e0*/  UIADD3 UR8, UR8, 0x180, URZ ;  /* 0x0000018008087890 */ /* 0x000fc8000fffe03f */
[----:B------:R-:W-:-:S04]  /*14f0*/  USHF.R.U32.HI UR8, URZ, 0x4, UR8 ;  /* 0x000000043f087899 */ /* 0x000fc80008011608 */
[----:B------:R-:W-:-:S12]  /*1500*/  ULOP3.LUT UR7, UR8, 0x3fff, URZ, 0xc0, !UPT ;  /* 0x00003fff08077892 */ /* 0x000fd8000f8ec03f */
.L_x_25:
[----:B------:R-:W-:-:S13]  /*1510*/  ISETP.NE.AND P2, PT, R60, 0x3, PT ;  /* 0x000000033c00780c */ /* 0x000fda0003f45270 */
[----:B01----:R-:W-:Y:S05]  /*1520*/  @!P2 BRA `(.L_x_19) ;  /* 0x000000000004a947 */ /* 0x003fea0003800000 */
[----:B------:R-:W-:Y:S01]  /*1530*/  BPT.TRAP 0x1 ;  /* 0x000000040000795c */ /* 0x000fe20000300000 */
.L_x_19:
[----:B------:R-:W0:Y:S01]  /*1540*/  S2UR UR9, SR_CgaCtaId ;  /* 0x00000000000979c3 */ /* 0x000e220000008800 */
[----:B------:R-:W-:Y:S01]  /*1550*/  UMOV UR8, 0x400 ;  /* 0x0000040000087882 */ /* 0x000fe20000000000 */
[----:B------:R-:W-:Y:S01]  /*1560*/  SHF.L.U32 R13, R15, 0x1f, RZ ;  /* 0x0000001f0f0d7819 */ /* 0x000fe200000006ff */
[----:B0-----:R-:W-:-:S04]  /*1570*/  ULEA UR13, UR9, UR8, 0x18 ;  /* 0x00000008090d7291 */ /* 0x001fc8000f8ec03f */
[----:B------:R-:W-:-:S09]  /*1580*/  ULEA UR8, UR12, UR13, 0x3 ;  /* 0x0000000d0c087291 */ /* 0x000fd2000f8e183f */
[----:B------:R0:W1:Y:S01]  /*1590*/  SYNCS.PHASECHK.TRANS64.TRYWAIT P1, [UR8], R13 ;  /* 0x0000000dff0075a7 */ /* 0x0000620008020148 */
[----:B------:R-:W-:Y:S05]  /*15a0*/  @!P2 BRA `(.L_x_20) ;  /* 0x000000000004a947 */ /* 0x000fea0003800000 */
[----:B------:R-:W-:Y:S01]  /*15b0*/  BPT.TRAP 0x1 ;  /* 0x000000040000795c */ /* 0x000fe20000300000 */
.L_x_20:
[C---:B------:R-:W-:Y:S02]  /*15c0*/  IMAD.SHL.U32 R11, R0.reuse, 0x40, RZ ;  /* 0x00000040000b7824 */ /* 0x040fe400078e00ff */
[C---:B------:R-:W-:Y:S02]  /*15d0*/  IMAD.SHL.U32 R16, R0.reuse, 0x400, RZ ;  /* 0x0000040000107824 */ /* 0x040fe400078e00ff */
[----:B------:R-:W-:Y:S01]  /*15e0*/  IMAD.SHL.U32 R20, R0, 0x20, RZ ;  /* 0x0000002000147824 */ /* 0x000fe200078e00ff */
[----:B------:R-:W-:-:S04]  /*15f0*/  LOP3.LUT R11, R11, 0x3800, RZ, 0xc0, !PT ;  /* 0x000038000b0b7812 */ /* 0x000fc800078ec0ff */
[----:B------:R-:W-:Y:S01]  /*1600*/  LOP3.LUT R11, R11, 0x400, R16, 0xf8, !PT ;  /* 0x000004000b0b7812 */ /* 0x000fe200078ef810 */
[----:B------:R-:W-:-:S03]  /*1610*/  IMAD.SHL.U32 R16, R0, 0x10, RZ ;  /* 0x0000001000107824 */ /* 0x000fc600078e00ff */
[----:B------:R-:W-:-:S04]  /*1620*/  LOP3.LUT R11, R11, 0x380, R20, 0xf8, !PT ;  /* 0x000003800b0b7812 */ /* 0x000fc800078ef814 */
[----:B------:R-:W-:Y:S01]  /*1630*/  LOP3.LUT R11, R11, 0x20, R16, 0xf8, !PT ;  /* 0x000000200b0b7812 */ /* 0x000fe200078ef810 */
[----:B------:R-:W-:-:S03]  /*1640*/  IMAD.U32 R16, RZ, RZ, UR12 ;  /* 0x0000000cff107e24 */ /* 0x000fc6000f8e00ff */
[----:B------:R-:W-:-:S05]  /*1650*/  SHF.R.U32.HI R11, RZ, 0x3, R11 ;  /* 0x00000003ff0b7819 */ /* 0x000fca000001160b */
[----:B------:R-:W-:Y:S01]  /*1660*/  IMAD R11, R16, 0x800, R11 ;  /* 0x00000800100b7824 */ /* 0x000fe200078e020b */
[----:B-1----:R-:W-:Y:S06]  /*1670*/  @P1 BRA `(.L_x_21) ;  /* 0x0000000000081947 */ /* 0x002fec0003800000 */
[----:B------:R-:W1:Y:S02]  /*1680*/  SYNCS.PHASECHK.TRANS64.TRYWAIT P1, [UR8], R13 ;  /* 0x0000000dff0075a7 */ /* 0x000e640008020148 */
[----:B-1----:R-:W-:Y:S05]  /*1690*/  @!P1 BRA `(.L_x_22) ;  /* 0x0000004c00589947 */ /* 0x002fea0003800000 */
.L_x_21:
[----:B------:R-:W-:Y:S01]  /*16a0*/  LDS R56, [R11+UR13+0x30180] ;  /* 0x0301800d0b387984 */ /* 0x000fe20008000800 */
[----:B------:R-:W-:Y:S02]  /*16b0*/  UIADD3 UR8, UR13, 0x18180, URZ ;  /* 0x000181800d087890 */ /* 0x000fe4000fffe03f */
[----:B------:R-:W-:Y:S01]  /*16c0*/  ULOP3.LUT UR9, UR7, 0x10000, URZ, 0xfc, !UPT ;  /* 0x0001000007097892 */ /* 0x000fe2000f8efc3f */
[----:B------:R-:W4:Y:S01]  /*16d0*/  LDS R57, [R11+UR13+0x30188] ;  /* 0x0301880d0b397984 */ /* 0x000f220008000800 */
[----:B------:R-:W-:Y:S01]  /*16e0*/  USHF.R.U32.HI UR8, URZ, 0x4, UR8 ;  /* 0x000000043f087899 */ /* 0x000fe20008011608 */
[----:B------:R-:W-:-:S03]  /*16f0*/  UMOV UR11, 0x40000040 ;  /* 0x40000040000b7882 */ /* 0x000fc60000000000 */
[----:B------:R-:W-:-:S04]  /*1700*/  ULOP3.LUT UR8, UR8, 0x3fff, URZ, 0xc0, !UPT ;  /* 0x00003fff08087892 */ /* 0x000fc8000f8ec03f */
[----:B------:R-:W-:Y:S02]  /*1710*/  ULOP3.LUT UR10, UR8, 0x10000, URZ, 0xfc, !UPT ;  /* 0x00010000080a7892 */ /* 0x000fe4000f8efc3f */
[----:B------:R-:W-:Y:S02]  /*1720*/  ULEA UR8, UR12, UR9, 0x9 ;  /* 0x000000090c087291 */ /* 0x000fe4000f8e483f */
[----:B------:R-:W-:Y:S01]  /*1730*/  ULEA UR10, UR12, UR10, 0x9 ;  /* 0x0000000a0c0a7291 */ /* 0x000fe2000f8e483f */
[----:B------:R-:W-:Y:S01]  /*1740*/  UMOV UR9, 0x80000020 ;  /* 0x8000002000097882 */ /* 0x000fe20000000000 */
[----:B----4-:R-:W-:-:S07]  /*1750*/  WARPGROUP.ARRIVE ;  /* 0x00000000000079c5 */ /* 0x010fce0000000000 */
[----:B------:R-:W-:Y:S01]  /*1760*/  IGMMA.SP.64x64x64.S8.S8 R24, gdesc[UR8], R24, UP0, R56 ;  /* 0x02003800081879f1 */ /* 0x000fe2000bf41218 */
[----:B------:R-:W-:Y:S02]  /*1770*/  UIADD3 UR8, UR8, 0x2, URZ ;  /* 0x0000000208087890 */ /* 0x000fe4000fffe03f */
[----:B------:R-:W-:Y:S01]  /*1780*/  UIADD3 UR10, UR10, 0x4, URZ ;  /* 0x000000040a0a7890 */ /* 0x000fe2000fffe03f */
[----:B------:R-:W-:Y:S01]  /*1790*/  UMOV UR9, 0x80000020 ;  /* 0x8000002000097882 */ /* 0x000fe20000000000 */
[----:B------:R-:W-:-:S07]  /*17a0*/  UMOV UR11, 0x40000040 ;  /* 0x40000040000b7882 */ /* 0x000fce0000000000 */
[----:B------:R-:W-:Y:S03]  /*17b0*/  IGMMA.SP.64x64x64.S8.S8 R24, gdesc[UR8], R24, R57, gsb0 ;  /* 0x02003900081879f1 */ /* 0x000fe60008041218 */
[----:B------:R-:W-:Y:S02]  /*17c0*/  WARPGROUP.DEPBAR.LE gsb0, 0x0 ;  /* 0x00008000000079c5 */ /* 0x000fe40000010000 */
[----:B------:R-:W-:Y:S05]  /*17d0*/  @!P2 BRA `(.L_x_23) ;  /* 0x000000000004a947 */ /* 0x000fea0003800000 */
[----:B------:R-:W-:Y:S01]  /*17e0*/  BPT.TRAP 0x1 ;  /* 0x000000040000795c */ /* 0x000fe20000300000 */
.L_x_23:
[----:B------:R-:W-:Y:S02]  /*17f0*/  @P0 LEA R11, R10, UR13, 0x3 ;  /* 0x0000000d0a0b0c11 */ /* 0x000fe4000f8e18ff */
[----:B------:R-:W-:-:S03]  /*1800*/  ISETP.GT.U32.AND P1, PT, R2, 0x1, PT ;  /* 0x000000010200780c */ /* 0x000fc60003f24070 */
[----:B-1----:R-:W-:-:S05]  /*1810*/  @P0 VIADD R16, R11, 0x60 ;  /* 0x000000600b100836 */ /* 0x002fca0000000000 */
[----:B------:R-:W-:-:S04]  /*1820*/  @P0 PRMT R16, R3, 0x654, R16 ;  /* 0x0000065403100816 */ /* 0x000fc80000000010 */
[----:B------:R1:W-:Y:S01]  /*1830*/  @P0 SYNCS.ARRIVE.TRANS64.RED.A1T0 RZ, [R16+URZ], RZ ;  /* 0x000000ff10ff09a7 */ /* 0x0003e2000810043f */
[----:B------:R-:W-:Y:S05]  /*1840*/  @P1 BRA `(.L_x_24) ;  /* 0x0000000000041947 */ /* 0x000fea0003800000 */
[----:B------:R-:W-:Y:S01]  /*1850*/  BPT.TRAP 0x1 ;  /* 0x000000040000795c */ /* 0x000fe20000300000 */
.L_x_24:
[----:B------:R-:W-:Y:S01]  /*1860*/  UIADD3 UR12, UR12, 0x1, URZ ;  /* 0x000000010c0c7890 */ /* 0x000fe2000fffe03f */
[C---:B------:R-:W-:Y:S01]  /*1870*/  ISETP.GT.AND P2, PT, R9.reuse, 0x1, PT ;  /* 0x000000010900780c */ /* 0x040fe20003f44270 */
[----:B------:R-:W-:Y:S02]  /*1880*/  VIADD R10, R10, 0x1 ;  /* 0x000000010a0a7836 */ /* 0x000fe40000000000 */
[----:B------:R-:W-:Y:S01]  /*1890*/  UISETP.NE.AND UP0, UPT, UR12, 0xc, UPT ;  /* 0x0000000c0c00788c */ /* 0x000fe2000bf05270 */
[----:B------:R-:W-:Y:S02]  /*18a0*/  VIADD R9, R9, 0xffffffff ;  /* 0xffffffff09097836 */ /* 0x000fe40000000000 */
[C---:B------:R-:W-:Y:S01]  /*18b0*/  ISETP.NE.AND P1, PT, R10.reuse, 0xc, PT ;  /* 0x0000000c0a00780c */ /* 0x040fe20003f25270 */
[----:B------:R-:W-:Y:S02]  /*18c0*/  USEL UR8, URZ, 0x1, UP0 ;  /* 0x000000013f087887 */ /* 0x000fe40008000000 */
[----:B------:R-:W-:Y:S01]  /*18d0*/  USEL UR12, UR12, URZ, UP0 ;  /* 0x0000003f0c0c7287 */ /* 0x000fe20008000000 */
[----:B------:R-:W-:Y:S01]  /*18e0*/  SEL R10, R10, RZ, P1 ;  /* 0x000000ff0a0a7207 */ /* 0x000fe20000800000 */
[----:B------:R-:W-:-:S02]  /*18f0*/  UPLOP3.LUT UP0, UPT, UPT, UPT, UPT, 0x80, 0x0 ;  /* 0x000000000000789c */ /* 0x000fc40003f0f070 */
[----:B------:R-:W-:Y:S01]  /*1900*/  LOP3.LUT R15, R15, UR8, RZ, 0x3c, !PT ;  /* 0x000000080f0f7c12 */ /* 0x000fe2000f8e3cff */
[----:B------:R-:W-:Y:S08]  /*1910*/  @P2 BRA `(.L_x_25) ;  /* 0xfffffff800fc2947 */ /* 0x000ff0000383ffff */
.L_x_18:
[----:B------:R-:W4:Y:S01]  /*1920*/  LDC R19, c[0x0][0x288] ;  /* 0x0000a200ff137b82 */ /* 0x000f220000000800 */
[----:B------:R-:W-:Y:S01]  /*1930*/  LOP3.LUT R9, R0, 0x60, RZ, 0xc0, !PT ;  /* 0x0000006000097812 */ /* 0x000fe200078ec0ff */
[----:B------:R-:W-:Y:S01]  /*1940*/  IMAD.SHL.U32 R20, R18, 0x40, RZ ;  /* 0x0000004012147824 */ /* 0x000fe200078e00ff */
[--C-:B------:R-:W-:Y:S01]  /*1950*/  SHF.R.U32.HI R10, RZ, 0x2, R0.reuse ;  /* 0x00000002ff0a7819 */ /* 0x100fe20000011600 */
[----:B------:R-:W-:Y:S01]  /*1960*/  UIADD3 UR5, UR6, UR5, URZ ;  /* 0x0000000506057290 */ /* 0x000fe2000fffe03f */
[----:B------:R-:W-:Y:S01]  /*1970*/  SHF.R.U32.HI R9, RZ, 0x5, R9 ;  /* 0x00000005ff097819 */ /* 0x000fe20000011609 */
[----:B------:R-:W-:Y:S01]  /*1980*/  ULDC UR12, c[0x0][0x284] ;  /* 0x0000a100000c7ab9 */ /* 0x000fe20000000800 */
[----:B------:R-:W-:Y:S01]  /*1990*/  LOP3.LUT R10, R10, 0x7, RZ, 0xc0, !PT ;  /* 0x000000070a0a7812 */ /* 0x000fe200078ec0ff */
[----:B------:R-:W-:Y:S01]  /*19a0*/  UISETP.GT.U32.AND UP0, UPT, UR5, 0xb, UPT ;  /* 0x0000000b0500788c */ /* 0x000fe2000bf04070 */
[----:B-1----:R-:W-:Y:S01]  /*19b0*/  SHF.R.U32.HI R16, RZ, 0x1, R0 ;  /* 0x00000001ff107819 */ /* 0x002fe20000011600 */
[----:B------:R-:W-:Y:S01]  /*19c0*/  IMAD.SHL.U32 R11, R9, 0x10, RZ ;  /* 0x00000010090b7824 */ /* 0x000fe200078e00ff */
[----:B------:R-:W-:Y:S01]  /*19d0*/  UISETP.GE.U32.AND UP1, UPT, UR6, 0xc, UPT ;  /* 0x0000000c0600788c */ /* 0x000fe2000bf26070 */
[----:B------:R-:W-:Y:S01]  /*19e0*/  SHF.R.S32.HI R21, RZ, 0x1f, R12 ;  /* 0x0000001fff157819 */ /* 0x000fe2000001140c */
[----:B------:R-:W-:Y:S01]  /*19f0*/  UISETP.LT.U32.AND UP0, UPT, UR6, 0xc, UP0 ;  /* 0x0000000c0600788c */ /* 0x000fe20008701070 */
[----:B------:R-:W-:-:S02]  /*1a00*/  WARPGROUP.DEPBAR.LE gsb0, 0x0 ;  /* 0x00008000000079c5 */ /* 0x000fc40000010000 */
[--C-:B------:R-:W-:Y:S01]  /*1a10*/  LOP3.LUT R11, R11, 0xfffffff0, R10.reuse, 0xe2, !PT ;  /* 0xfffffff00b0b7812 */ /* 0x100fe200078ee20a */
[----:B------:R-:W-:Y:S01]  /*1a20*/  IMAD R10, R9, -0x10, -R10 ;  /* 0xfffffff0090a7824 */ /* 0x000fe200078e0a0a */
[----:B------:R-:W-:Y:S01]  /*1a30*/  LOP3.LUT R9, R6, 0x1, RZ, 0xc0, !PT ;  /* 0x0000000106097812 */ /* 0x000fe200078ec0ff */
[----:B------:R-:W-:Y:S01]  /*1a40*/  UIMAD.WIDE.U32 UR8, UR5, -0x55555555, URZ ;  /* 0xaaaaaaab050878a5 */ /* 0x000fe2000f8e003f */
[----:B------:R-:W-:Y:S01]  /*1a50*/  LOP3.LUT R16, R11, 0x40, R16, 0xf8, !PT ;  /* 0x000000400b107812 */ /* 0x000fe200078ef810 */
[----:B------:R-:W-:Y:S01]  /*1a60*/  IMAD.SHL.U32 R11, R14, 0x80, RZ ;  /* 0x000000800e0b7824 */ /* 0x000fe200078e00ff */
[----:B------:R-:W-:Y:S01]  /*1a70*/  USEL UR7, URZ, 0x1, !UP0 ;  /* 0x000000013f077887 */ /* 0x000fe2000c000000 */
[----:B------:R-:W-:Y:S01]  /*1a80*/  IMAD R10, R9, -0x40, R10 ;  /* 0xffffffc0090a7824 */ /* 0x000fe200078e020a */
[----:B----4-:R-:W-:Y:S01]  /*1a90*/  ISETP.GE.AND P1, PT, R20, R19, PT ;  /* 0x000000131400720c */ /* 0x010fe20003f26270 */
[----:B------:R-:W-:Y:S01]  /*1aa0*/  ULDC.64 UR10, c[0x0][0x6d0] ;  /* 0x0001b400000a7ab9 */ /* 0x000fe20000000a00 */
[----:B------:R-:W-:Y:S01]  /*1ab0*/  LOP3.LUT R16, R16, R11, RZ, 0xfc, !PT ;  /* 0x0000000b10107212 */ /* 0x000fe200078efcff */
[----:B0-----:R-:W-:Y:S01]  /*1ac0*/  IMAD R13, R21, UR10, RZ ;  /* 0x0000000a150d7c24 */ /* 0x001fe2000f8e02ff */
[----:B------:R-:W-:Y:S01]  /*1ad0*/  ISETP.GE.OR P1, PT, R11, UR12, P1 ;  /* 0x0000000c0b007c0c */ /* 0x000fe20008f26670 */
[----:B------:R-:W-:Y:S01]  /*1ae0*/  USHF.R.U32.HI UR8, URZ, 0x3, UR9 ;  /* 0x000000033f087899 */ /* 0x000fe20008011609 */
[----:B------:R-:W-:Y:S01]  /*1af0*/  LOP3.LUT R9, R0, 0x3, RZ, 0xc0, !PT ;  /* 0x0000000300097812 */ /* 0x000fe200078ec0ff */
[----:B------:R-:W-:Y:S01]  /*1b00*/  ULOP3.LUT UR4, UR4, UR7, URZ, 0x3c, !UPT ;  /* 0x0000000704047292 */ /* 0x000fe2000f8e3c3f */
[--C-:B------:R-:W-:Y:S01]  /*1b10*/  SHF.R.S32.HI R17, RZ, 0x1f, R16.reuse ;  /* 0x0000001fff117819 */ /* 0x100fe20000011410 */
[C---:B------:R-:W-:Y:S01]  /*1b20*/  IMAD R13, R12.reuse, UR11, R13 ;  /* 0x0000000b0c0d7c24 */ /* 0x040fe2000f8e020d */
[----:B------:R-:W-:Y:S01]  /*1b30*/  UIMAD UR5, UR8, -0xc, UR5 ;  /* 0xfffffff4080578a4 */ /* 0x000fe2000f8e0205 */
[----:B------:R-:W-:Y:S01]  /*1b40*/  IMAD R9, R9, -0x2, R19 ;  /* 0xfffffffe09097824 */ /* 0x000fe200078e0213 */
[----:B------:R-:W-:Y:S01]  /*1b50*/  @UP1 ULOP3.LUT UR4, UR4, 0x1, UR8, 0x78, !UPT ;  /* 0x0000000104041892 */ /* 0x000fe2000f8e7808 */
[----:B------:R-:W-:Y:S01]  /*1b60*/  IMAD.WIDE.U32 R14, R12, UR10, R16 ;  /* 0x0000000a0c0e7c25 */ /* 0x000fe2000f8e0010 */
[----:B------:R-:W-:-:S03]  /*1b70*/  IADD3 R10, -R11, UR12, R10 ;  /* 0x0000000c0b0a7c10 */ /* 0x000fc6000fffe10a */
[----:B------:R-:W-:Y:S02]  /*1b80*/  IMAD.IADD R11, R9, 0x1, -R20 ;  /* 0x00000001090b7824 */ /* 0x000fe400078e0a14 */
[----:B------:R-:W-:Y:S02]  /*1b90*/  IMAD.IADD R15, R15, 0x1, R13 ;  /* 0x000000010f0f7824 */ /* 0x000fe400078e020d */
[----:B------:R-:W-:Y:S01]  /*1ba0*/  IMAD.MOV.U32 R9, RZ, RZ, -0x1 ;  /* 0xffffffffff097424 */ /* 0x000fe200078e00ff */
[----:B------:R-:W-:Y:S06]  /*1bb0*/  @P1 BRA `(.L_x_26) ;  /* 0x0000002400a41947 */ /* 0x000fec0003800000 */
[----:B------:R-:W0:Y:S01]  /*1bc0*/  LDC.64 R66, c[0x0][0x6c8] ;  /* 0x0001b200ff427b82 */ /* 0x000e220000000a00 */
[----:B---3-5:R-:W-:Y:S01]  /*1bd0*/  ISETP.NE.AND P2, PT, R8, RZ, PT ;  /* 0x000000ff0800720c */ /* 0x028fe20003f45270 */
[----:B------:R-:W-:Y:S01]  /*1be0*/  IMAD.WIDE R18, R18, 0x40, RZ ;  /* 0x0000004012127825 */ /* 0x000fe200078e02ff */
[----:B------:R-:W-:Y:S01]  /*1bf0*/  ISETP.GT.AND P1, PT, R11, RZ, PT ;  /* 0x000000ff0b00720c */ /* 0x000fe20003f24270 */
[----:B------:R-:W-:Y:S02]  /*1c00*/  BSSY B0, `(.L_x_26) ;  /* 0x0000264000007945 */ /* 0x000fe40003800000 */
[----:B------:R-:W-:Y:S01]  /*1c10*/  IMAD.SHL.U32 R13, R0, 0x2, RZ ;  /* 0x00000002000d7824 */ /* 0x000fe200078e00ff */
[----:B------:R-:W-:-:S04]  /*1c20*/  ISETP.GT.AND P4, PT, R10, RZ, P1 ;  /* 0x000000ff0a00720c */ /* 0x000fc80000f84270 */
[----:B------:R-:W-:Y:S01]  /*1c30*/  LOP3.LUT R65, R18, 0x6, R13, 0xf8, !PT ;  /* 0x0000000612417812 */ /* 0x000fe200078ef80d */
[----:B0-----:R-:W-:-:S04]  /*1c40*/  IMAD R20, R19, R66, RZ ;  /* 0x0000004213147224 */ /* 0x001fc800078e02ff */
[----:B------:R-:W-:-:S04]  /*1c50*/  IMAD.WIDE.U32 R58, R65, R66, R14 ;  /* 0x00000042413a7225 */ /* 0x000fc800078e000e */
[----:B------:R-:W-:-:S04]  /*1c60*/  IMAD R13, R65, R67, R20 ;  /* 0x00000043410d7224 */ /* 0x000fc800078e0214 */
[----:B------:R-:W-:Y:S01]  /*1c70*/  IMAD.IADD R23, R59, 0x1, R13 ;  /* 0x000000013b177824 */ /* 0x000fe200078e020d */
[----:B------:R-:W-:Y:S06]  /*1c80*/  @!P2 BRA `(.L_x_27) ;  /* 0x0000001800b0a947 */ /* 0x000fec0003800000 */
[----:B------:R-:W-:Y:S01]  /*1c90*/  ULDC.64 UR8, c[0x0][0x6b8] ;  /* 0x0001ae0000087ab9 */ /* 0x000fe20000000a00 */
[----:B------:R-:W-:Y:S01]  /*1ca0*/  ULDC.64 UR12, c[0x0][0x6b0] ;  /* 0x0001ac00000c7ab9 */ /* 0x000fe20000000a00 */
[----:B------:R-:W-:Y:S01]  /*1cb0*/  IMAD R13, R21, UR8, RZ ;  /* 0x00000008150d7c24 */ /* 0x000fe2000f8e02ff */
[----:B------:R-:W-:Y:S01]  /*1cc0*/  ULDC.64 UR16, c[0x0][0x6a8] ;  /* 0x0001aa0000107ab9 */ /* 0x000fe20000000a00 */
[----:B------:R-:W-:Y:S01]  /*1cd0*/  IMAD R18, R19, UR12, RZ ;  /* 0x0000000c13127c24 */ /* 0x000fe2000f8e02ff */
[----:B------:R-:W0:Y:S01]  /*1ce0*/  LDC.64 R56, c[0x0][0x6b0] ;  /* 0x0001ac00ff387b82 */ /* 0x000e220000000a00 */
[----:B------:R-:W-:Y:S01]  /*1cf0*/  IMAD.WIDE.U32 R62, R12, UR8, R16 ;  /* 0x000000080c3e7c25 */ /* 0x000fe2000f8e0010 */
[----:B------:R-:W-:-:S03]  /*1d00*/  ULDC.64 UR10, c[0x0][0x6c0] ;  /* 0x0001b000000a7ab9 */ /* 0x000fc60000000a00 */
[----:B------:R-:W-:Y:S02]  /*1d10*/  IMAD R61, R12, UR9, R13 ;  /* 0x000000090c3d7c24 */ /* 0x000fe4000f8e020d */
[----:B------:R-:W-:Y:S02]  /*1d20*/  IMAD R59, R65, UR13, R18 ;  /* 0x0000000d413b7c24 */ /* 0x000fe4000f8e0212 */
[----:B------:R-:W-:Y:S02]  /*1d30*/  IMAD.IADD R19, R63, 0x1, R61 ;  /* 0x000000013f137824 */ /* 0x000fe400078e023d */
[----:B------:R-:W-:-:S04]  /*1d40*/  IMAD.MOV.U32 R18, RZ, RZ, R62 ;  /* 0x000000ffff127224 */ /* 0x000fc800078e003e */
[----:B------:R-:W-:-:S04]  /*1d50*/  IMAD.WIDE.U32 R14, R65, UR12, R18 ;  /* 0x0000000c410e7c25 */ /* 0x000fc8000f8e0012 */
[----:B------:R-:W-:Y:S01]  /*1d60*/  IMAD.IADD R13, R15, 0x1, R59 ;  /* 0x000000010f0d7824 */ /* 0x000fe200078e023b */
[----:B------:R-:W-:-:S04]  /*1d70*/  LEA R20, P2, R14, UR16, 0x2 ;  /* 0x000000100e147c11 */ /* 0x000fc8000f8410ff */
[----:B------:R-:W-:-:S05]  /*1d80*/  LEA.HI.X R21, R14, UR17, R13, 0x2, P2 ;  /* 0x000000110e157c11 */ /* 0x000fca00090f140d */
[----:B------:R-:W3:Y:S01]  /*1d90*/  @P4 LDG.E.LTC128B R13, desc[UR14][R20.64] ;  /* 0x0000000e140d4981 */ /* 0x000ee2000c1e1920 */
[C---:B------:R-:W-:Y:S01]  /*1da0*/  IMAD.WIDE.U32 R14, R65.reuse, UR12, R16 ;  /* 0x0000000c410e7c25 */ /* 0x040fe2000f8e0010 */
[C---:B------:R-:W-:Y:S01]  /*1db0*/  LEA R22, P2, R58.reuse, UR10, 0x2 ;  /* 0x0000000a3a167c11 */ /* 0x040fe2000f8410ff */
[----:B------:R-:W-:Y:S02]  /*1dc0*/  BSSY B1, `(.L_x_28) ;  /* 0x0000015000017945 */ /* 0x000fe40003800000 */
[----:B0-----:R-:W-:Y:S01]  /*1dd0*/  IMAD.WIDE.U32 R64, R65, UR12, R56 ;  /* 0x0000000c41407c25 */ /* 0x001fe2000f8e0038 */
[----:B------:R-:W-:Y:S02]  /*1de0*/  LEA.HI.X R23, R58, UR11, R23, 0x2, P2 ;  /* 0x0000000b3a177c11 */ /* 0x000fe400090f1417 */
[----:B------:R-:W-:Y:S01]  /*1df0*/  ISETP.GT.AND P2, PT, R11, 0x1, PT ;  /* 0x000000010b00780c */ /* 0x000fe20003f44270 */
[C---:B------:R-:W-:Y:S01]  /*1e00*/  IMAD.IADD R69, R59.reuse, 0x1, R65 ;  /* 0x000000013b457824 */ /* 0x040fe200078e0241 */
[----:B------:R-:W-:Y:S01]  /*1e10*/  IADD3 R62, P5, R62, R64, RZ ;  /* 0x000000403e3e7210 */ /* 0x000fe20007fbe0ff */
[----:B------:R-:W-:-:S04]  /*1e20*/  IMAD.IADD R15, R59, 0x1, R15 ;  /* 0x000000013b0f7824 */ /* 0x000fc800078e020f */
[----:B------:R-:W-:Y:S01]  /*1e30*/  IMAD.X R19, R69, 0x1, R19, P5 ;  /* 0x0000000145137824 */ /* 0x000fe200028e0613 */
[----:B------:R-:W-:Y:S01]  /*1e40*/  ISETP.GT.AND P5, PT, R10, RZ, P2 ;  /* 0x000000ff0a00720c */ /* 0x000fe200017a4270 */
[----:B------:R-:W-:-:S04]  /*1e50*/  IMAD.WIDE.U32 R14, R12, UR8, R14 ;  /* 0x000000080c0e7c25 */ /* 0x000fc8000f8e000e */
[----:B------:R-:W-:Y:S02]  /*1e60*/  IMAD.IADD R15, R61, 0x1, R15 ;  /* 0x000000013d0f7824 */ /* 0x000fe400078e020f */
[----:B---3--:R-:W-:-:S04]  /*1e70*/  IMAD R18, R13, R8, RZ ;  /* 0x000000080d127224 */ /* 0x008fc800078e02ff */
[----:B--2---:R-:W-:Y:S01]  /*1e80*/  IMAD R63, R24, R7, R18 ;  /* 0x00000007183f7224 */ /* 0x004fe200078e0212 */
[----:B------:R-:W-:-:S04]  /*1e90*/  LEA R18, P6, R62, UR16, 0x2 ;  /* 0x000000103e127c11 */ /* 0x000fc8000f8c10ff */
[----:B------:R-:W-:Y:S01]  /*1ea0*/  LEA.HI.X R19, R62, UR17, R19, 0x2, P6 ;  /* 0x000000113e137c11 */ /* 0x000fe2000b0f1413 */
[----:B------:R0:W-:Y:S01]  /*1eb0*/  @P4 STG.E desc[UR14][R22.64], R63 ;  /* 0x0000003f16004986 */ /* 0x0001e2000c10190e */
[----:B------:R-:W-:Y:S02]  /*1ec0*/  LEA R58, P6, R14, UR16, 0x2 ;  /* 0x000000100e3a7c11 */ /* 0x000fe4000f8c10ff */
[----:B------:R-:W-:Y:S02]  /*1ed0*/  LEA R56, P4, R66, R22, 0x2 ;  /* 0x0000001642387211 */ /* 0x000fe400078810ff */
[----:B------:R-:W-:Y:S01]  /*1ee0*/  LEA.HI.X R59, R14, UR17, R15, 0x2, P6 ;  /* 0x000000110e3b7c11 */ /* 0x000fe2000b0f140f */
[----:B------:R-:W-:Y:S10]  /*1ef0*/  @!P5 BRA `(.L_x_29) ;  /* 0x000000000004d947 */ /* 0x000ff40003800000 */
[----:B------:R1:W5:Y:S02]  /*1f00*/  LDG.E.LTC128B R13, desc[UR14][R18.64] ;  /* 0x0000000e120d7981 */ /* 0x000364000c1e1920 */
.L_x_29:
[----:B------:R-:W-:Y:S05]  /*1f10*/  BSYNC B1 ;  /* 0x0000000000017941 */ /* 0x000fea0003800000 */
.L_x_28:
[----:B-----5:R-:W-:Y:S01]  /*1f20*/  IMAD R24, R13, R8, RZ ;  /* 0x000000080d187224 */ /* 0x020fe200078e02ff */
[----:B------:R-:W-:Y:S01]  /*1f30*/  LEA.HI.X R57, R66, R23, R67, 0x2, P4 ;  /* 0x0000001742397211 */ /* 0x000fe200020f1443 */
[----:B------:R-:W-:Y:S01]  /*1f40*/  BSSY B1, `(.L_x_30) ;  /* 0x0000009000017945 */ /* 0x000fe20003800000 */
[----:B------:R-:W-:Y:S01]  /*1f50*/  ISETP.GT.AND P1, PT, R10, 0x8, P1 ;  /* 0x000000080a00780c */ /* 0x000fe20000f24270 */
[----:B------:R-:W-:Y:S01]  /*1f60*/  IMAD R25, R25, R7, R24 ;  /* 0x0000000719197224 */ /* 0x000fe200078e0218 */
[----:B------:R-:W-:-:S04]  /*1f70*/  IADD3 R14, P6, R16, R64, RZ ;  /* 0x00000040100e7210 */ /* 0x000fc80007fde0ff */
[----:B------:R2:W-:Y:S01]  /*1f80*/  @P5 STG.E desc[UR14][R56.64], R25 ;  /* 0x0000001938005986 */ /* 0x0005e2000c10190e */
[----:B------:R-:W-:Y:S02]  /*1f90*/  IMAD.X R15, R17, 0x1, R69, P6 ;  /* 0x00000001110f7824 */ /* 0x000fe400030e0645 */
[----:B------:R-:W-:-:S04]  /*1fa0*/  IMAD.MOV.U32 R17, RZ, RZ, R13 ;  /* 0x000000ffff117224 */ /* 0x000fc800078e000d */
[----:B------:R-:W-:Y:S05]  /*1fb0*/  @!P1 BRA `(.L_x_31) ;  /* 0x0000000000049947 */ /* 0x000fea0003800000 */
[----:B------:R3:W5:Y:S02]  /*1fc0*/  LDG.E.LTC128B R17, desc[UR14][R58.64+0x20] ;  /* 0x0000200e3a117981 */ /* 0x000764000c1e1920 */
.L_x_31:
[----:B------:R-:W-:Y:S05]  /*1fd0*/  BSYNC B1 ;  /* 0x0000000000017941 */ /* 0x000fea0003800000 */
.L_x_30:
[----:B------:R-:W-:Y:S01]  /*1fe0*/  IMAD.WIDE.U32 R12, R12, UR8, R14 ;  /* 0x000000080c0c7c25 */ /* 0x000fe2000f8e000e */
[----:B------:R-:W-:Y:S01]  /*1ff0*/  ISETP.GT.AND P2, PT, R10, 0x8, P2 ;  /* 0x000000080a00780c */ /* 0x000fe20001744270 */
[----:B------:R-:W-:Y:S01]  /*2000*/  USHF.L.U64.HI UR10, UR12, 0x5, UR13 ;  /* 0x000000050c0a7899 */ /* 0x000fe2000801020d */
[----:B------:R-:W-:Y:S01]  /*2010*/  ISETP.GT.AND P4, PT, R11, 0x8, PT ;  /* 0x000000080b00780c */ /* 0x000fe20003f84270 */
[----:B------:R-:W-:Y:S01]  /*2020*/  IMAD.IADD R13, R61, 0x1, R13 ;  /* 0x000000013d0d7824 */ /* 0x000fe200078e020d */
[C---:B------:R-:W-:Y:S01]  /*2030*/  LEA R14, P6, R12.reuse, UR16, 0x2 ;  /* 0x000000100c0e7c11 */ /* 0x040fe2000f8c10ff */
[----:B-----5:R-:W-:Y:S01]  /*2040*/  IMAD R16, R17, R8, RZ ;  /* 0x0000000811107224 */ /* 0x020fe200078e02ff */
[----:B------:R-:W-:Y:S01]  /*2050*/  USHF.L.U32 UR9, UR12, 0x5, URZ ;  /* 0x000000050c097899 */ /* 0x000fe2000800063f */
[----:B------:R-:W-:Y:S01]  /*2060*/  BSSY B1, `(.L_x_32) ;  /* 0x000000a000017945 */ /* 0x000fe20003800000 */
[----:B------:R-:W-:Y:S01]  /*2070*/  LEA.HI.X R15, R12, UR17, R13, 0x2, P6 ;  /* 0x000000110c0f7c11 */ /* 0x000fe2000b0f140d */
[----:B---3--:R-:W-:Y:S01]  /*2080*/  IMAD R59, R26, R7, R16 ;  /* 0x000000071a3b7224 */ /* 0x008fe200078e0210 */
[----:B------:R-:W-:Y:S01]  /*2090*/  ISETP.GT.AND P5, PT, R10, RZ, P4 ;  /* 0x000000ff0a00720c */ /* 0x000fe200027a4270 */
[----:B------:R-:W-:-:S02]  /*20a0*/  @P1 IMAD.MOV.U32 R12, RZ, RZ, R22 ;  /* 0x000000ffff0c1224 */ /* 0x000fc400078e0016 */
[----:B------:R-:W-:Y:S02]  /*20b0*/  @P1 IMAD.MOV.U32 R13, RZ, RZ, R23 ;  /* 0x000000ffff0d1224 */ /* 0x000fe400078e0017 */
[----:B--2---:R-:W-:-:S03]  /*20c0*/  IMAD.MOV.U32 R25, RZ, RZ, R17 ;  /* 0x000000ffff197224 */ /* 0x004fc600078e0011 */
[----:B------:R2:W-:Y:S01]  /*20d0*/  @P1 STG.E desc[UR14][R12.64+0x20], R59 ;  /* 0x0000203b0c001986 */ /* 0x0005e2000c10190e */
[----:B------:R-:W-:Y:S05]  /*20e0*/  @!P2 BRA `(.L_x_33) ;  /* 0x000000000004a947 */ /* 0x000fea0003800000 */
[----:B------:R3:W5:Y:S02]  /*20f0*/  LDG.E.LTC128B R25, desc[UR14][R14.64+0x20] ;  /* 0x0000200e0e197981 */ /* 0x000764000c1e1920 */
.L_x_33:
[----:B------:R-:W-:Y:S05]  /*2100*/  BSYNC B1 ;  /* 0x0000000000017941 */ /* 0x000fea0003800000 */
.L_x_32:
[----:B--2--5:R-:W-:Y:S01]  /*2110*/  IMAD R12, R25, R8, RZ ;  /* 0x00000008190c7224 */ /* 0x024fe200078e02ff */
[----:B------:R-:W-:Y:S01]  /*2120*/  IADD3 R16, P1, R20, UR9, RZ ;  /* 0x0000000914107c10 */ /* 0x000fe2000ff3e0ff */
[----:B------:R-:W-:Y:S02]  /*2130*/  IMAD.MOV.U32 R61, RZ, RZ, R25 ;  /* 0x000000ffff3d7224 */ /* 0x000fe400078e0019 */
[----:B------:R-:W-:Y:S01]  /*2140*/  IMAD R59, R27, R7, R12 ;  /* 0x000000071b3b7224 */ /* 0x000fe200078e020c */
[----:B------:R-:W-:Y:S01]  /*2150*/  IADD3.X R17, R21, UR10, RZ, P1, !PT ;  /* 0x0000000a15117c10 */ /* 0x000fe20008ffe4ff */
[----:B---3--:R-:W-:Y:S02]  /*2160*/  @P2 IMAD.MOV.U32 R14, RZ, RZ, R56 ;  /* 0x000000ffff0e2224 */ /* 0x008fe400078e0038 */
[----:B------:R-:W-:-:S05]  /*2170*/  @P2 IMAD.MOV.U32 R15, RZ, RZ, R57 ;  /* 0x000000ffff0f2224 */ /* 0x000fca00078e0039 */
[----:B------:R2:W-:Y:S04]  /*2180*/  @P2 STG.E desc[UR14][R14.64+0x20], R59 ;  /* 0x0000203b0e002986 */ /* 0x0005e8000c10190e */
[----:B------:R-:W3:Y:S01]  /*2190*/  @P5 LDG.E.LTC128B R61, desc[UR14][R16.64] ;  /* 0x0000000e103d5981 */ /* 0x000ee2000c1e1920 */
[C---:B0-----:R-:W-:Y:S01]  /*21a0*/  IMAD.SHL.U32 R63, R66.reuse, 0x20, RZ ;  /* 0x00000020423f7824 */ /* 0x041fe200078e00ff */
[----:B------:R-:W-:Y:S01]  /*21b0*/  SHF.L.U64.HI R13, R66, 0x5, R67 ;  /* 0x00000005420d7819 */ /* 0x000fe20000010243 */
[----:B------:R-:W-:Y:S01]  /*21c0*/  BSSY B1, `(.L_x_34) ;  /* 0x000000c000017945 */ /* 0x000fe20003800000 */
[----:B------:R-:W-:Y:S02]  /*21d0*/  ISETP.GT.AND P1, PT, R11, 0x9, PT ;  /* 0x000000090b00780c */ /* 0x000fe40003f24270 */
[----:B------:R-:W-:-:S02]  /*21e0*/  IADD3 R24, P6, R63, R22, RZ ;  /* 0x000000163f187210 */ /* 0x000fc40007fde0ff */
[----:B------:R-:W-:-:S03]  /*21f0*/  ISETP.GT.AND P2, PT, R10, RZ, P1 ;  /* 0x000000ff0a00720c */ /* 0x000fc60000f44270 */
[----:B------:R-:W-:Y:S01]  /*2200*/  IMAD.X R25, R13, 0x1, R23, P6 ;  /* 0x000000010d197824 */ /* 0x000fe200030e0617 */
[----:B------:R-:W-:-:S04]  /*2210*/  IADD3 R26, P6, R18, UR9, RZ ;  /* 0x00000009121a7c10 */ /* 0x000fc8000ffde0ff */
[----:B------:R-:W-:Y:S01]  /*2220*/  IADD3.X R27, R19, UR10, RZ, P6, !PT ;  /* 0x0000000a131b7c10 */ /* 0x000fe2000b7fe4ff */
[----:B---3--:R-:W-:-:S04]  /*2230*/  IMAD R12, R61, R8, RZ ;  /* 0x000000083d0c7224 */ /* 0x008fc800078e02ff */
[----:B------:R-:W-:-:S05]  /*2240*/  IMAD R65, R28, R7, R12 ;  /* 0x000000071c417224 */ /* 0x000fca00078e020c */
[----:B------:R2:W-:Y:S01]  /*2250*/  @P5 STG.E desc[UR14][R24.64], R65 ;  /* 0x0000004118005986 */ /* 0x0005e2000c10190e */
[----:B------:R-:W-:Y:S05]  /*2260*/  @!P2 BRA `(.L_x_35) ;  /* 0x000000000004a947 */ /* 0x000fea0003800000 */
[----:B------:R0:W5:Y:S02]  /*2270*/  LDG.E.LTC128B R61, desc[UR14][R26.64] ;  /* 0x0000000e1a3d7981 */ /* 0x000164000c1e1920 */
.L_x_35:
[----:B------:R-:W-:Y:S05]  /*2280*/  BSYNC B1 ;  /* 0x0000000000017941 */ /* 0x000fea0003800000 */
.L_x_34:
[----:B------:R-:W-:Y:S01]  /*2290*/  UIADD3 UR7, UP0, UR9, 0x20, URZ ;  /* 0x0000002009077890 */ /* 0x000fe2000ff1e03f */
[----:B------:R-:W-:Y:S01]  /*22a0*/  ISETP.GT.AND P4, PT, R10, 0x8, P4 ;  /* 0x000000080a00780c */ /* 0x000fe20002784270 */
[----:B-----5:R-:W-:Y:S01]  /*22b0*/  IMAD R12, R61, R8, RZ ;  /* 0x000000083d0c7224 */ /* 0x020fe200078e02ff */
[----:B------:R-:W-:Y:S01]  /*22c0*/  IADD3 R58, P5, R63, R56, RZ ;  /* 0x000000383f3a7210 */ /* 0x000fe20007fbe0ff */
[----:B------:R-:W-:Y:S02]  /*22d0*/  UIADD3.X UR8, URZ, UR10, URZ, UP0, !UPT ;  /* 0x0000000a3f087290 */ /* 0x000fe400087fe43f */
[----:B------:R-:W-:Y:S01]  /*22e0*/  IADD3 R20, P6, R20, UR7, RZ ;  /* 0x0000000714147c10 */ /* 0x000fe2000ffde0ff */
[----:B--2---:R-:W-:Y:S02]  /*22f0*/  IMAD R65, R29, R7, R12 ;  /* 0x000000071d417224 */ /* 0x004fe400078e020c */
[----:B------:R-:W-:Y:S01]  /*2300*/  IMAD.X R59, R13, 0x1, R57, P5 ;  /* 0x000000010d3b7824 */ /* 0x000fe200028e0639 */
[----:B------:R-:W-:-:S04]  /*2310*/  IADD3.X R21, R21, UR8, RZ, P6, !PT ;  /* 0x0000000815157c10 */ /* 0x000fc8000b7fe4ff */
[----:B------:R2:W-:Y:S04]  /*2320*/  @P2 STG.E desc[UR14][R58.64], R65 ;  /* 0x000000413a002986 */ /* 0x0005e8000c10190e */
[----:B------:R-:W3:Y:S01]  /*2330*/  @P4 LDG.E.LTC128B R61, desc[UR14][R20.64] ;  /* 0x0000000e143d4981 */ /* 0x000ee2000c1e1920 */
[----:B------:R-:W-:Y:S01]  /*2340*/  IADD3 R14, P2, R63, 0x20, RZ ;  /* 0x000000203f0e7810 */ /* 0x000fe20007f5e0ff */
[----:B------:R-:W-:Y:S01]  /*2350*/  BSSY B1, `(.L_x_36) ;  /* 0x000000e000017945 */ /* 0x000fe20003800000 */
[----:B------:R-:W-:Y:S02]  /*2360*/  ISETP.GT.AND P1, PT, R10, 0x8, P1 ;  /* 0x000000080a00780c */ /* 0x000fe40000f24270 */
[----:B------:R-:W-:Y:S01]  /*2370*/  IADD3 R22, P5, R14, R22, RZ ;  /* 0x000000160e167210 */ /* 0x000fe20007fbe0ff */
[----:B------:R-:W-:Y:S01]  /*2380*/  IMAD.X R12, RZ, RZ, R13, P2 ;  /* 0x000000ffff0c7224 */ /* 0x000fe200010e060d */
[----:B-1----:R-:W-:-:S02]  /*2390*/  IADD3 R18, P6, R18, UR7, RZ ;  /* 0x0000000712127c10 */ /* 0x002fc4000ffde0ff */
[----:B------:R-:W-:Y:S01]  /*23a0*/  ISETP.GT.AND P2, PT, R11, 0x10, PT ;  /* 0x000000100b00780c */ /* 0x000fe20003f44270 */
[----:B------:R-:W-:Y:S01]  /*23b0*/  IMAD.X R23, R12, 0x1, R23, P5 ;  /* 0x000000010c177824 */ /* 0x000fe200028e0617 */
[----:B------:R-:W-:Y:S02]  /*23c0*/  IADD3 R28, P5, R14, R56, RZ ;  /* 0x000000380e1c7210 */ /* 0x000fe40007fbe0ff */
[----:B------:R-:W-:Y:S01]  /*23d0*/  IADD3.X R19, R19, UR8, RZ, P6, !PT ;  /* 0x0000000813137c10 */ /* 0x000fe2000b7fe4ff */
[----:B---3--:R-:W-:-:S04]  /*23e0*/  IMAD R15, R61, R8, RZ ;  /* 0x000000083d0f7224 */ /* 0x008fc800078e02ff */
[----:B------:R-:W-:-:S05]  /*23f0*/  IMAD R15, R30, R7, R15 ;  /* 0x000000071e0f7224 */ /* 0x000fca00078e020f */
[----:B------:R2:W-:Y:S01]  /*2400*/  @P4 STG.E desc[UR14][R22.64], R15 ;  /* 0x0000000f16004986 */ /* 0x0005e2000c10190e */
[----:B------:R-:W-:Y:S05]  /*2410*/  @!P1 BRA `(.L_x_37) ;  /* 0x0000000000049947 */ /* 0x000fea0003800000 */
[----:B------:R1:W5:Y:S02]  /*2420*/  LDG.E.LTC128B R61, desc[UR14][R18.64] ;  /* 0x0000000e123d7981 */ /* 0x000364000c1e1920 */
.L_x_37:
[----:B------:R-:W-:Y:S05]  /*2430*/  BSYNC B1 ;  /* 0x0000000000017941 */ /* 0x000fea0003800000 */
.L_x_36:
[----:B-1---5:R-:W-:Y:S01]  /*2440*/  IMAD R18, R61, R8, RZ ;  /* 0x000000083d127224 */ /* 0x022fe200078e02ff */
[----:B------:R-:W-:Y:S01]  /*2450*/  ISETP.GT.AND P4, PT, R10, RZ, P2 ;  /* 0x000000ff0a00720c */ /* 0x000fe20001784270 */
[----:B------:R-:W-:Y:S01]  /*2460*/  IMAD.X R29, R12, 0x1, R57, P5 ;  /* 0x000000010c1d7824 */ /* 0x000fe200028e0639 */
[----:B------:R-:W-:Y:S01]  /*2470*/  BSSY B1, `(.L_x_38) ;  /* 0x0000008000017945 */ /* 0x000fe20003800000 */
[----:B------:R-:W-:Y:S01]  /*2480*/  IMAD R31, R31, R7, R18 ;  /* 0x000000071f1f7224 */ /* 0x000fe200078e0212 */
[----:B------:R-:W-:Y:S02]  /*2490*/  IADD3 R18, P6, R16, UR9, RZ ;  /* 0x0000000910127c10 */ /* 0x000fe4000ffde0ff */
[----:B------:R-:W-:Y:S02]  /*24a0*/  IADD3 R20, P5, R24, R63, RZ ;  /* 0x0000003f18147210 */ /* 0x000fe40007fbe0ff */
[----:B------:R1:W-:Y:S01]  /*24b0*/  @P1 STG.E desc[UR14][R28.64], R31 ;  /* 0x0000001f1c001986 */ /* 0x0003e2000c10190e */
[----:B------:R-:W-:-:S04]  /*24c0*/  IADD3.X R19, R17, UR10, RZ, P6, !PT ;  /* 0x0000000a11137c10 */ /* 0x000fc8000b7fe4ff */
[----:B------:R-:W-:Y:S06]  /*24d0*/  @!P4 BRA `(.L_x_39) ;  /* 0x000000000004c947 */ /* 0x000fec0003800000 */
[----:B------:R3:W5:Y:S02]  /*24e0*/  LDG.E.LTC128B R61, desc[UR14][R18.64] ;  /* 0x0000000e123d7981 */ /* 0x000764000c1e1920 */
.L_x_39:
[----:B------:R-:W-:Y:S05]  /*24f0*/  BSYNC B1 ;  /* 0x0000000000017941 */ /* 0x000fea0003800000 */
.L_x_38:
[----:B------:R-:W-:Y:S01]  /*2500*/  ISETP.GT.AND P1, PT, R11, 0x11, PT ;  /* 0x000000110b00780c */ /* 0x000fe20003f24270 */
[----:B------:R-:W-:Y:S01]  /*2510*/  IMAD.X R21, R25, 0x1, R13, P5 ;  /* 0x0000000119157824 */ /* 0x000fe200028e060d */
[----:B------:R-:W-:Y:S01]  /*2520*/  BSSY B1, `(.L_x_40) ;  /* 0x000000a000017945 */ /* 0x000fe20003800000 */
[----:B--2--5:R-:W-:Y:S01]  /*2530*/  IMAD R15, R61, R8, RZ ;  /* 0x000000083d0f7224 */ /* 0x024fe200078e02ff */
[----:B------:R-:W-:Y:S02]  /*2540*/  ISETP.GT.AND P5, PT, R10, RZ, P1 ;  /* 0x000000ff0a00720c */ /* 0x000fe40000fa4270 */
[----:B-1----:R-:W-:Y:S01]  /*2550*/  IADD3 R28, P6, R58, R63, RZ ;  /* 0x0000003f3a1c7210 */ /* 0x002fe20007fde0ff */
[----:B------:R-:W-:-:S05]  /*2560*/  IMAD R15, R32, R7, R15 ;  /* 0x00000007200f7224 */ /* 0x000fca00078e020f */
[----:B------:R1:W-:Y:S01]  /*2570*/  @P4 STG.E desc[UR14][R20.64], R15 ;  /* 0x0000000f14004986 */ /* 0x0003e2000c10190e */
[----:B------:R-:W-:-:S04]  /*2580*/  IADD3 R22, P4, R26, UR9, RZ ;  /* 0x000000091a167c10 */ /* 0x000fc8000ff9e0ff */
[----:B------:R-:W-:Y:S01]  /*2590*/  IADD3.X R23, R27, UR10, RZ, P4, !PT ;  /* 0x0000000a1b177c10 */ /* 0x000fe2000a7fe4ff */
[----:B------:R-:W-:Y:S08]  /*25a0*/  @!P5 BRA `(.L_x_41) ;  /* 0x000000000004d947 */ /* 0x000ff00003800000 */
[----:B------:R2:W5:Y:S02]  /*25b0*/  LDG.E.LTC128B R61, desc[UR14][R22.64] ;  /* 0x0000000e163d7981 */ /* 0x000564000c1e1920 */
.L_x_41:
[----:B------:R-:W-:Y:S05]  /*25c0*/  BSYNC B1 ;  /* 0x0000000000017941 */ /* 0x000fea0003800000 */
.L_x_40:
[----:B-----5:R-:W-:Y:S01]  /*25d0*/  IMAD R30, R61, R8, RZ ;  /* 0x000000083d1e7224 */ /* 0x020fe200078e02ff */
[----:B------:R-:W-:Y:S01]  /*25e0*/  ISETP.GT.AND P4, PT, R10, 0x8, P2 ;  /* 0x000000080a00780c */ /* 0x000fe20001784270 */
[----:B------:R-:W-:Y:S01]  /*25f0*/  IMAD.X R29, R59, 0x1, R13, P6 ;  /* 0x000000013b1d7824 */ /* 0x000fe200030e060d */
[----:B------:R-:W-:Y:S01]  /*2600*/  IADD3 R16, P2, R16, UR7, RZ ;  /* 0x0000000710107c10 */ /* 0x000fe2000ff5e0ff */
[----:B------:R-:W-:Y:S01]  /*2610*/  IMAD R33, R33, R7, R30 ;  /* 0x0000000721217224 */ /* 0x000fe200078e021e */
[----:B------:R-:W-:Y:S02]  /*2620*/  BSSY B1, `(.L_x_42) ;  /* 0x0000005000017945 */ /* 0x000fe40003800000 */
[----:B------:R-:W-:Y:S02]  /*2630*/  IADD3.X R17, R17, UR8, RZ, P2, !PT ;  /* 0x0000000811117c10 */ /* 0x000fe400097fe4ff */
[----:B------:R4:W-:Y:S05]  /*2640*/  @P5 STG.E desc[UR14][R28.64], R33 ;  /* 0x000000211c005986 */ /* 0x0009ea000c10190e */
[----:B------:R-:W-:Y:S05]  /*2650*/  @!P4 BRA `(.L_x_43) ;  /* 0x000000000004c947 */ /* 0x000fea0003800000 */
[----:B------:R0:W5:Y:S02]  /*2660*/  LDG.E.LTC128B R61, desc[UR14][R16.64] ;  /* 0x0000000e103d7981 */ /* 0x000164000c1e1920 */
.L_x_43:
[----:B------:R-:W-:Y:S05]  /*2670*/  BSYNC B1 ;  /* 0x0000000000017941 */ /* 0x000fea0003800000 */
.L_x_42:
[----:B0-----:R-:W-:Y:S01]  /*2680*/  IADD3 R16, P5, R14, R24, RZ ;  /* 0x000000180e107210 */ /* 0x001fe20007fbe0ff */
[----:B-1---5:R-:W-:Y:S01]  /*2690*/  IMAD R15, R61, R8, RZ ;  /* 0x000000083d0f7224 */ /* 0x022fe200078e02ff */
[----:B------:R-:W-:Y:S01]  /*26a0*/  ISETP.GT.AND P1, PT, R10, 0x8, P1 ;  /* 0x000000080a00780c */ /* 0x000fe20000f24270 */
[----:B------:R-:W-:Y:S01]  /*26b0*/  BSSY B1, `(.L_x_44) ;  /* 0x000000a000017945 */ /* 0x000fe20003800000 */
[----:B------:R-:W-:Y:S01]  /*26c0*/  IADD3 R24, P6, R26, UR7, RZ ;  /* 0x000000071a187c10 */ /* 0x000fe2000ffde0ff */
[----:B------:R-:W-:Y:S01]  /*26d0*/  IMAD R15, R34, R7, R15 ;  /* 0x00000007220f7224 */ /* 0x000fe200078e020f */
[----:B------:R-:W-:Y:S01]  /*26e0*/  ISETP.GT.AND P2, PT, R11, 0x18, PT ;  /* 0x000000180b00780c */ /* 0x000fe20003f44270 */
[----:B------:R-:W-:Y:S01]  /*26f0*/  IMAD.X R17, R12, 0x1, R25, P5 ;  /* 0x000000010c117824 */ /* 0x000fe200028e0619 */
[----:B------:R-:W-:Y:S02]  /*2700*/  IADD3 R30, P5, R14, R58, RZ ;  /* 0x0000003a0e1e7210 */ /* 0x000fe40007fbe0ff */
[----:B------:R-:W-:-:S02]  /*2710*/  IADD3.X R25, R27, UR8, RZ, P6, !PT ;  /* 0x000000081b197c10 */ /* 0x000fc4000b7fe4ff */
[----:B------:R0:W-:Y:S03]  /*2720*/  @P4 STG.E desc[UR14][R16.64], R15 ;  /* 0x0000000f10004986 */ /* 0x0001e6000c10190e */
[----:B------:R-:W-:Y:S06]  /*2730*/  @!P1 BRA `(.L_x_45) ;  /* 0x0000000000049947 */ /* 0x000fec0003800000 */
[----:B------:R1:W5:Y:S02]  /*2740*/  LDG.E.LTC128B R61, desc[UR14][R24.64] ;  /* 0x0000000e183d7981 */ /* 0x000364000c1e1920 */
.L_x_45:
[----:B------:R-:W-:Y:S05]  /*2750*/  BSYNC B1 ;  /* 0x0000000000017941 */ /* 0x000fea0003800000 */
.L_x_44:
[----:B0----5:R-:W-:Y:S01]  /*2760*/  IMAD R16, R61, R8, RZ ;  /* 0x000000083d107224 */ /* 0x021fe200078e02ff */
[----:B------:R-:W-:Y:S01]  /*2770*/  ISETP.GT.AND P4, PT, R10, RZ, P2 ;  /* 0x000000ff0a00720c */ /* 0x000fe20001784270 */
[----:B------:R-:W-:Y:S01]  /*2780*/  IMAD.X R31, R12, 0x1, R59, P5 ;  /* 0x000000010c1f7824 */ /* 0x000fe200028e063b */
[----:B------:R-:W-:Y:S01]  /*2790*/  BSSY B1, `(.L_x_46) ;  /* 0x0000008000017945 */ /* 0x000fe20003800000 */
[----:B------:R-:W-:Y:S01]  /*27a0*/  IMAD R35, R35, R7, R16 ;  /* 0x0000000723237224 */ /* 0x000fe200078e0210 */
[----:B------:R-:W-:Y:S02]  /*27b0*/  IADD3 R16, P6, R18, UR9, RZ ;  /* 0x0000000912107c10 */ /* 0x000fe4000ffde0ff */
[----:B-1----:R-:W-:Y:S02]  /*27c0*/  IADD3 R24, P5, R20, R63, RZ ;  /* 0x0000003f14187210 */ /* 0x002fe40007fbe0ff */
[----:B------:R0:W-:Y:S01]  /*27d0*/  @P1 STG.E desc[UR14][R30.64], R35 ;  /* 0x000000231e001986 */ /* 0x0001e2000c10190e */
[----:B------:R-:W-:-:S04]  /*27e0*/  IADD3.X R17, R19, UR10, RZ, P6, !PT ;  /* 0x0000000a13117c10 */ /* 0x000fc8000b7fe4ff */
[----:B------:R-:W-:Y:S06]  /*27f0*/  @!P4 BRA `(.L_x_47) ;  /* 0x000000000004c947 */ /* 0x000fec0003800000 */
[----:B------:R1:W5:Y:S02]  /*2800*/  LDG.E.LTC128B R61, desc[UR14][R16.64] ;  /* 0x0000000e103d7981 */ /* 0x000364000c1e1920 */
.L_x_47:
[----:B------:R-:W-:Y:S05]  /*2810*/  BSYNC B1 ;  /* 0x0000000000017941 */ /* 0x000fea0003800000 */
.L_x_46:
[----:B------:R-:W-:Y:S01]  /*2820*/  ISETP.GT.AND P1, PT, R11, 0x19, PT ;  /* 0x000000190b00780c */ /* 0x000fe20003f24270 */
[----:B------:R-:W-:Y:S01]  /*2830*/  IMAD.X R25, R21, 0x1, R13, P5 ;  /* 0x0000000115197824 */ /* 0x000fe200028e060d */
[----:B------:R-:W-:Y:S01]  /*2840*/  BSSY B1, `(.L_x_48) ;  /* 0x000000a000017945 */ /* 0x000fe20003800000 */
[----:B-----5:R-:W-:Y:S01]  /*2850*/  IMAD R15, R61, R8, RZ ;  /* 0x000000083d0f7224 */ /* 0x020fe200078e02ff */
[----:B------:R-:W-:Y:S02]  /*2860*/  ISETP.GT.AND P5, PT, R10, RZ, P1 ;  /* 0x000000ff0a00720c */ /* 0x000fe40000fa4270 */
[----:B0-----:R-:W-:Y:S01]  /*2870*/  IADD3 R30, P6, R28, R63, RZ ;  /* 0x0000003f1c1e7210 */ /* 0x001fe20007fde0ff */
[----:B------:R-:W-:-:S05]  /*2880*/  IMAD R15, R36, R7, R15 ;  /* 0x00000007240f7224 */ /* 0x000fca00078e020f */
[----:B------:R0:W-:Y:S01]  /*2890*/  @P4 STG.E desc[UR14][R24.64], R15 ;  /* 0x0000000f18004986 */ /* 0x0001e2000c10190e */
[----:B------:R-:W-:-:S04]  /*28a0*/  IADD3 R26, P4, R22, UR9, RZ ;  /* 0x00000009161a7c10 */ /* 0x000fc8000ff9e0ff */
[----:B------:R-:W-:Y:S01]  /*28b0*/  IADD3.X R27, R23, UR10, RZ, P4, !PT ;  /* 0x0000000a171b7c10 */ /* 0x000fe2000a7fe4ff */
[----:B------:R-:W-:Y:S08]  /*28c0*/  @!P5 BRA `(.L_x_49) ;  /* 0x000000000004d947 */ /* 0x000ff00003800000 */
[----:B------:R0:W5:Y:S02]  /*28d0*/  LDG.E.LTC128B R61, desc[UR14][R26.64] ;  /* 0x0000000e1a3d7981 */ /* 0x000164000c1e1920 */
.L_x_49:
[----:B------:R-:W-:Y:S05]  /*28e0*/  BSYNC B1 ;  /* 0x0000000000017941 */ /* 0x000fea0003800000 */
.L_x_48:
[----:B-----5:R-:W-:Y:S01]  /*28f0*/  IMAD R32, R61, R8, RZ ;  /* 0x000000083d207224 */ /* 0x020fe200078e02ff */
[----:B------:R-:W-:Y:S01]  /*2900*/  ISETP.GT.AND P4, PT, R10, 0x8, P2 ;  /* 0x000000080a00780c */ /* 0x000fe20001784270 */
[----:B------:R-:W-:Y:S01]  /*2910*/  IMAD.X R31, R29, 0x1, R13, P6 ;  /* 0x000000011d1f7824 */ /* 0x000fe200030e060d */
[----:B---3--:R-:W-:Y:S01]  /*2920*/  IADD3 R18, P2, R18, UR7, RZ ;  /* 0x0000000712127c10 */ /* 0x008fe2000ff5e0ff */
[----:B------:R-:W-:Y:S01]  /*2930*/  IMAD R37, R37, R7, R32 ;  /* 0x0000000725257224 */ /* 0x000fe200078e0220 */
[----:B------:R-:W-:Y:S02]  /*2940*/  BSSY B1, `(.L_x_50) ;  /* 0x0000005000017945 */ /* 0x000fe40003800000 */
[----:B------:R-:W-:Y:S02]  /*2950*/  IADD3.X R19, R19, UR8, RZ, P2, !PT ;  /* 0x0000000813137c10 */ /* 0x000fe400097fe4ff */
[----:B------:R3:W-:Y:S05]  /*2960*/  @P5 STG.E desc[UR14][R30.64], R37 ;  /* 0x000000251e005986 */ /* 0x0007ea000c10190e */
[----:B------:R-:W-:Y:S05]  /*2970*/  @!P4 BRA `(.L_x_51) ;  /* 0x000000000004c947 */ /* 0x000fea0003800000 */
[----:B------:R0:W5:Y:S02]  /*2980*/  LDG.E.LTC128B R61, desc[UR14][R18.64] ;  /* 0x0000000e123d7981 */ /* 0x000164000c1e1920 */
.L_x_51:
[----:B------:R-:W-:Y:S05]  /*2990*/  BSYNC B1 ;  /* 0x0000000000017941 */ /* 0x000fea0003800000 */
.L_x_50:
[----:B0-----:R-:W-:Y:S01]  /*29a0*/  IADD3 R18, P5, R20, R14, RZ ;  /* 0x0000000e14127210 */ /* 0x001fe20007fbe0ff */
[----:B-----5:R-:W-:Y:S01]  /*29b0*/  IMAD R15, R61, R8, RZ ;  /* 0x000000083d0f7224 */ /* 0x020fe200078e02ff */
        /* <DEDUP_REMOVED lines=11> */
.L_x_53:
[----:B------:R-:W-:Y:S05]  /*2a70*/  BSYNC B1 ;  /* 0x0000000000017941 */ /* 0x000fea0003800000 */
.L_x_52:
[----:B0----5:R-:W-:Y:S01]  /*2a80*/  IMAD R18, R61, R8, RZ ;  /* 0x000000083d127224 */ /* 0x021fe200078e02ff */
[----:B------:R-:W-:Y:S01]  /*2a90*/  ISETP.GT.AND P4, PT, R10, RZ, P2 ;  /* 0x000000ff0a00720c */ /* 0x000fe20001784270 */
[----:B----4-:R-:W-:Y:S01]  /*2aa0*/  IMAD.X R33, R29, 0x1, R12, P5 ;  /* 0x000000011d217824 */ /* 0x010fe200028e060c */
        /* <DEDUP_REMOVED lines=8> */
.L_x_55:
[----:B------:R-:W-:Y:S05]  /*2b30*/  BSYNC B1 ;  /* 0x0000000000017941 */ /* 0x000fea0003800000 */
.L_x_54:
[----:B------:R-:W-:Y:S01]  /*2b40*/  ISETP.GT.AND P1, PT, R11, 0x21, PT ;  /* 0x000000210b00780c */ /* 0x000fe20003f24270 */
[----:B------:R-:W-:Y:S01]  /*2b50*/  IMAD.X R21, R25, 0x1, R13, P5 ;  /* 0x0000000119157824 */ /* 0x000fe200028e060d */
[----:B------:R-:W-:Y:S01]  /*2b60*/  BSSY B1, `(.L_x_56) ;  /* 0x000000a000017945 */ /* 0x000fe20003800000 */
[----:B-----5:R-:W-:Y:S01]  /*2b70*/  IMAD R15, R61, R8, RZ ;  /* 0x000000083d0f7224 */ /* 0x020fe200078e02ff */
[----:B------:R-:W-:Y:S02]  /*2b80*/  ISETP.GT.AND P5, PT, R10, RZ, P1 ;  /* 0x000000ff0a00720c */ /* 0x000fe40000fa4270 */
[----:B------:R-:W-:Y:S01]  /*2b90*/  IADD3 R28, P6, R30, R63, RZ ;  /* 0x0000003f1e1c7210 */ /* 0x000fe20007fde0ff */
[----:B------:R-:W-:-:S05]  /*2ba0*/  IMAD R15, R40, R7, R15 ;  /* 0x00000007280f7224 */ /* 0x000fca00078e020f */
[----:B------:R0:W-:Y:S01]  /*2bb0*/  @P4 STG.E desc[UR14][R20.64], R15 ;  /* 0x0000000f14004986 */ /* 0x0001e2000c10190e */
[----:B--2---:R-:W-:-:S04]  /*2bc0*/  IADD3 R22, P4, R26, UR9, RZ ;  /* 0x000000091a167c10 */ /* 0x004fc8000ff9e0ff */
[----:B------:R-:W-:Y:S01]  /*2bd0*/  IADD3.X R23, R27, UR10, RZ, P4, !PT ;  /* 0x0000000a1b177c10 */ /* 0x000fe2000a7fe4ff */
[----:B------:R-:W-:Y:S08]  /*2be0*/  @!P5 BRA `(.L_x_57) ;  /* 0x000000000004d947 */ /* 0x000ff00003800000 */
[----:B------:R2:W5:Y:S02]  /*2bf0*/  LDG.E.LTC128B R61, desc[UR14][R22.64] ;  /* 0x0000000e163d7981 */ /* 0x000564000c1e1920 */
.L_x_57:
[----:B------:R-:W-:Y:S05]  /*2c00*/  BSYNC B1 ;  /* 0x0000000000017941 */ /* 0x000fea0003800000 */
.L_x_56:
[----:B0----5:R-:W-:Y:S01]  /*2c10*/  IMAD R32, R61, R8, RZ ;  /* 0x000000083d207224 */ /* 0x021fe200078e02ff */
[----:B------:R-:W-:Y:S01]  /*2c20*/  ISETP.GT.AND P4, PT, R10, 0x8, P2 ;  /* 0x000000080a00780c */ /* 0x000fe20001784270 */
[----:B------:R-:W-:Y:S01]  /*2c30*/  IMAD.X R29, R31, 0x1, R13, P6 ;  /* 0x000000011f1d7824 */ /* 0x000fe200030e060d */
[----:B-1----:R-:W-:Y:S01]  /*2c40*/  IADD3 R16, P2, R16, UR7, RZ ;  /* 0x0000000710107c10 */ /* 0x002fe2000ff5e0ff */
[----:B------:R-:W-:Y:S01]  /*2c50*/  IMAD R41, R41, R7, R32 ;  /* 0x0000000729297224 */ /* 0x000fe200078e0220 */
[----:B------:R-:W-:Y:S02]  /*2c60*/  BSSY B1, `(.L_x_58) ;  /* 0x0000005000017945 */ /* 0x000fe40003800000 */
[----:B------:R-:W-:Y:S02]  /*2c70*/  IADD3.X R17, R17, UR8, RZ, P2, !PT ;  /* 0x0000000811117c10 */ /* 0x000fe400097fe4ff */
[----:B------:R0:W-:Y:S05]  /*2c80*/  @P5 STG.E desc[UR14][R28.64], R41 ;  /* 0x000000291c005986 */ /* 0x0001ea000c10190e */
[----:B------:R-:W-:Y:S05]  /*2c90*/  @!P4 BRA `(.L_x_59) ;  /* 0x000000000004c947 */ /* 0x000fea0003800000 */
[----:B------:R1:W5:Y:S02]  /*2ca0*/  LDG.E.LTC128B R61, desc[UR14][R16.64] ;  /* 0x0000000e103d7981 */ /* 0x000364000c1e1920 */
.L_x_59:
[----:B------:R-:W-:Y:S05]  /*2cb0*/  BSYNC B1 ;  /* 0x0000000000017941 */ /* 0x000fea0003800000 */
.L_x_58:
[----:B-1----:R-:W-:Y:S01]  /*2cc0*/  IADD3 R16, P5, R24, R14, RZ ;  /* 0x0000000e18107210 */ /* 0x002fe20007fbe0ff */
        /* <DEDUP_REMOVED lines=12> */
.L_x_61:
[----:B------:R-:W-:Y:S05]  /*2d90*/  BSYNC B1 ;  /* 0x0000000000017941 */ /* 0x000fea0003800000 */
.L_x_60:
[----:B-1---5:R-:W-:Y:S01]  /*2da0*/  IMAD R16, R61, R8, RZ ;  /* 0x000000083d107224 */ /* 0x022fe200078e02ff */
[----:B------:R-:W-:Y:S01]  /*2db0*/  ISETP.GT.AND P6, PT, R10, RZ, P2 ;  /* 0x000000ff0a00720c */ /* 0x000fe200017c4270 */
[----:B------:R-:W-:Y:S01]  /*2dc0*/  IMAD.X R33, R31, 0x1, R12, P5 ;  /* 0x000000011f217824 */ /* 0x000fe200028e060c */
[----:B------:R-:W-:Y:S01]  /*2dd0*/  BSSY B1, `(.L_x_62) ;  /* 0x0000008000017945 */ /* 0x000fe20003800000 */
[----:B------:R-:W-:Y:S01]  /*2de0*/  IMAD R43, R43, R7, R16 ;  /* 0x000000072b2b7224 */ /* 0x000fe200078e0210 */
[----:B------:R-:W-:Y:S02]  /*2df0*/  IADD3 R16, P5, R18, UR9, RZ ;  /* 0x0000000912107c10 */ /* 0x000fe4000ffbe0ff */
[----:B0-----:R-:W-:Y:S02]  /*2e00*/  IADD3 R24, P4, R20, R63, RZ ;  /* 0x0000003f14187210 */ /* 0x001fe40007f9e0ff */
[----:B------:R0:W-:Y:S01]  /*2e10*/  @P1 STG.E desc[UR14][R32.64], R43 ;  /* 0x0000002b20001986 */ /* 0x0001e2000c10190e */
[----:B------:R-:W-:-:S04]  /*2e20*/  IADD3.X R17, R19, UR10, RZ, P5, !PT ;  /* 0x0000000a13117c10 */ /* 0x000fc8000affe4ff */
[----:B------:R-:W-:Y:S06]  /*2e30*/  @!P6 BRA `(.L_x_63) ;  /* 0x000000000004e947 */ /* 0x000fec0003800000 */
[----:B------:R1:W5:Y:S02]  /*2e40*/  LDG.E.LTC128B R61, desc[UR14][R16.64] ;  /* 0x0000000e103d7981 */ /* 0x000364000c1e1920 */
.L_x_63:
[----:B------:R-:W-:Y:S05]  /*2e50*/  BSYNC B1 ;  /* 0x0000000000017941 */ /* 0x000fea0003800000 */
.L_x_62:
[----:B------:R-:W-:Y:S01]  /*2e60*/  ISETP.GT.AND P1, PT, R11, 0x29, PT ;  /* 0x000000290b00780c */ /* 0x000fe20003f24270 */
[----:B------:R-:W-:Y:S01]  /*2e70*/  IMAD.X R25, R21, 0x1, R13, P4 ;  /* 0x0000000115197824 */ /* 0x000fe200020e060d */
[----:B------:R-:W-:Y:S01]  /*2e80*/  BSSY B1, `(.L_x_64) ;  /* 0x000000a000017945 */ /* 0x000fe20003800000 */
[----:B-----5:R-:W-:Y:S01]  /*2e90*/  IMAD R15, R61, R8, RZ ;  /* 0x000000083d0f7224 */ /* 0x020fe200078e02ff */
[----:B------:R-:W-:Y:S02]  /*2ea0*/  ISETP.GT.AND P4, PT, R10, RZ, P1 ;  /* 0x000000ff0a00720c */ /* 0x000fe40000f84270 */
[----:B---3--:R-:W-:Y:S01]  /*2eb0*/  IADD3 R30, P5, R28, R63, RZ ;  /* 0x0000003f1c1e7210 */ /* 0x008fe20007fbe0ff */
[----:B------:R-:W-:-:S05]  /*2ec0*/  IMAD R15, R44, R7, R15 ;  /* 0x000000072c0f7224 */ /* 0x000fca00078e020f */
[----:B------:R3:W-:Y:S01]  /*2ed0*/  @P6 STG.E desc[UR14][R24.64], R15 ;  /* 0x0000000f18006986 */ /* 0x0007e2000c10190e */
[----:B------:R-:W-:-:S04]  /*2ee0*/  IADD3 R26, P6, R22, UR9, RZ ;  /* 0x00000009161a7c10 */ /* 0x000fc8000ffde0ff */
[----:B------:R-:W-:Y:S01]  /*2ef0*/  IADD3.X R27, R23, UR10, RZ, P6, !PT ;  /* 0x0000000a171b7c10 */ /* 0x000fe2000b7fe4ff */
[----:B------:R-:W-:Y:S08]  /*2f00*/  @!P4 BRA `(.L_x_65) ;  /* 0x000000000004c947 */ /* 0x000ff00003800000 */
[----:B------:R0:W5:Y:S02]  /*2f10*/  LDG.E.LTC128B R61, desc[UR14][R26.64] ;  /* 0x0000000e1a3d7981 */ /* 0x000164000c1e1920 */
.L_x_65:
[----:B------:R-:W-:Y:S05]  /*2f20*/  BSYNC B1 ;  /* 0x0000000000017941 */ /* 0x000fea0003800000 */
.L_x_64:
[----:B0----5:R-:W-:Y:S01]  /*2f30*/  IMAD R32, R61, R8, RZ ;  /* 0x000000083d207224 */ /* 0x021fe200078e02ff */
[----:B------:R-:W-:Y:S01]  /*2f40*/  ISETP.GT.AND P2, PT, R10, 0x8, P2 ;  /* 0x000000080a00780c */ /* 0x000fe20001744270 */
[----:B------:R-:W-:Y:S01]  /*2f50*/  IMAD.X R31, R29, 0x1, R13, P5 ;  /* 0x000000011d1f7824 */ /* 0x000fe200028e060d */
[----:B----4-:R-:W-:Y:S01]  /*2f60*/  IADD3 R18, P5, R18, UR7, RZ ;  /* 0x0000000712127c10 */ /* 0x010fe2000ffbe0ff */
[----:B------:R-:W-:Y:S01]  /*2f70*/  IMAD R45, R45, R7, R32 ;  /* 0x000000072d2d7224 */ /* 0x000fe200078e0220 */
[----:B------:R-:W-:Y:S02]  /*2f80*/  BSSY B1, `(.L_x_66) ;  /* 0x0000005000017945 */ /* 0x000fe40003800000 */
[----:B------:R-:W-:Y:S02]  /*2f90*/  IADD3.X R19, R19, UR8, RZ, P5, !PT ;  /* 0x0000000813137c10 */ /* 0x000fe4000affe4ff */
[----:B------:R0:W-:Y:S05]  /*2fa0*/  @P4 STG.E desc[UR14][R30.64], R45 ;  /* 0x0000002d1e004986 */ /* 0x0001ea000c10190e */
[----:B------:R-:W-:Y:S05]  /*2fb0*/  @!P2 BRA `(.L_x_67) ;  /* 0x000000000004a947 */ /* 0x000fea0003800000 */
[----:B------:R4:W5:Y:S02]  /*2fc0*/  LDG.E.LTC128B R61, desc[UR14][R18.64] ;  /* 0x0000000e123d7981 */ /* 0x000964000c1e1920 */
.L_x_67:
[----:B------:R-:W-:Y:S05]  /*2fd0*/  BSYNC B1 ;  /* 0x0000000000017941 */ /* 0x000fea0003800000 */
.L_x_66:
[----:B----4-:R-:W-:Y:S01]  /*2fe0*/  IADD3 R18, P5, R20, R14, RZ ;  /* 0x0000000e14127210 */ /* 0x010fe20007fbe0ff */
[----:B---3-5:R-:W-:Y:S01]  /*2ff0*/  IMAD R15, R61, R8, RZ ;  /* 0x000000083d0f7224 */ /* 0x028fe200078e02ff */
        /* <DEDUP_REMOVED lines=11> */
.L_x_69:
[----:B------:R-:W-:Y:S05]  /*30b0*/  BSYNC B1 ;  /* 0x0000000000017941 */ /* 0x000fea0003800000 */
.L_x_68:
[----:B---3-5:R-:W-:Y:S01]  /*30c0*/  IMAD R18, R61, R8, RZ ;  /* 0x000000083d127224 */ /* 0x028fe200078e02ff */
[----:B------:R-:W-:Y:S01]  /*30d0*/  ISETP.GT.AND P6, PT, R10, RZ, P4 ;  /* 0x000000ff0a00720c */ /* 0x000fe200027c4270 */
[----:B------:R-:W-:Y:S01]  /*30e0*/  IMAD.X R33, R29, 0x1, R12, P5 ;  /* 0x000000011d217824 */ /* 0x000fe200028e060c */
[----:B------:R-:W-:Y:S01]  /*30f0*/  BSSY B1, `(.L_x_70) ;  /* 0x0000008000017945 */ /* 0x000fe20003800000 */
[----:B------:R-:W-:Y:S01]  /*3100*/  IMAD R47, R47, R7, R18 ;  /* 0x000000072f2f7224 */ /* 0x000fe200078e0212 */
[----:B------:R-:W-:Y:S02]  /*3110*/  IADD3 R18, P2, R16, UR9, RZ ;  /* 0x0000000910127c10 */ /* 0x000fe4000ff5e0ff */
[----:B----4-:R-:W-:Y:S02]  /*3120*/  IADD3 R20, P5, R24, R63, RZ ;  /* 0x0000003f18147210 */ /* 0x010fe40007fbe0ff */
[----:B------:R3:W-:Y:S01]  /*3130*/  @P1 STG.E desc[UR14][R32.64], R47 ;  /* 0x0000002f20001986 */ /* 0x0007e2000c10190e */
[----:B------:R-:W-:-:S04]  /*3140*/  IADD3.X R19, R17, UR10, RZ, P2, !PT ;  /* 0x0000000a11137c10 */ /* 0x000fc800097fe4ff */
[----:B------:R-:W-:Y:S06]  /*3150*/  @!P6 BRA `(.L_x_71) ;  /* 0x000000000004e947 */ /* 0x000fec0003800000 */
[----:B------:R4:W5:Y:S02]  /*3160*/  LDG.E.LTC128B R61, desc[UR14][R18.64] ;  /* 0x0000000e123d7981 */ /* 0x000964000c1e1920 */
.L_x_71:
[----:B------:R-:W-:Y:S05]  /*3170*/  BSYNC B1 ;  /* 0x0000000000017941 */ /* 0x000fea0003800000 */
.L_x_70:
[----:B------:R-:W-:Y:S01]  /*3180*/  ISETP.GT.AND P2, PT, R11, 0x31, PT ;  /* 0x000000310b00780c */ /* 0x000fe20003f44270 */
[----:B-----5:R-:W-:Y:S01]  /*3190*/  IMAD R15, R61, R8, RZ ;  /* 0x000000083d0f7224 */ /* 0x020fe200078e02ff */
[----:B------:R-:W-:Y:S01]  /*31a0*/  BSSY B1, `(.L_x_72) ;  /* 0x000000a000017945 */ /* 0x000fe20003800000 */
[----:B------:R-:W-:Y:S01]  /*31b0*/  IMAD.X R21, R25, 0x1, R13, P5 ;  /* 0x0000000119157824 */ /* 0x000fe200028e060d */
[----:B------:R-:W-:Y:S01]  /*31c0*/  ISETP.GT.AND P1, PT, R10, RZ, P2 ;  /* 0x000000ff0a00720c */ /* 0x000fe20001724270 */
[----:B------:R-:W-:Y:S01]  /*31d0*/  IMAD R15, R48, R7, R15 ;  /* 0x00000007300f7224 */ /* 0x000fe200078e020f */
[----:B------:R-:W-:-:S04]  /*31e0*/  IADD3 R28, P5, R30, R63, RZ ;  /* 0x0000003f1e1c7210 */ /* 0x000fc80007fbe0ff */
[----:B------:R0:W-:Y:S01]  /*31f0*/  @P6 STG.E desc[UR14][R20.64], R15 ;  /* 0x0000000f14006986 */ /* 0x0001e2000c10190e */
[----:B--2---:R-:W-:-:S04]  /*3200*/  IADD3 R22, P6, R26, UR9, RZ ;  /* 0x000000091a167c10 */ /* 0x004fc8000ffde0ff */
[----:B------:R-:W-:Y:S02]  /*3210*/  IADD3.X R23, R27, UR10, RZ, P6, !PT ;  /* 0x0000000a1b177c10 */ /* 0x000fe4000b7fe4ff */
[----:B------:R-:W-:Y:S07]  /*3220*/  @!P1 BRA `(.L_x_73) ;  /* 0x0000000000049947 */ /* 0x000fee0003800000 */
[----:B------:R2:W5:Y:S02]  /*3230*/  LDG.E.LTC128B R61, desc[UR14][R22.64] ;  /* 0x0000000e163d7981 */ /* 0x000564000c1e1920 */
.L_x_73:
[----:B------:R-:W-:Y:S05]  /*3240*/  BSYNC B1 ;  /* 0x0000000000017941 */ /* 0x000fea0003800000 */
.L_x_72:
[----:B---3-5:R-:W-:Y:S01]  /*3250*/  IMAD R32, R61, R8, RZ ;  /* 0x000000083d207224 */ /* 0x028fe200078e02ff */
        /* <DEDUP_REMOVED lines=9> */
.L_x_75:
[----:B------:R-:W-:Y:S05]  /*32f0*/  BSYNC B1 ;  /* 0x0000000000017941 */ /* 0x000fea0003800000 */
.L_x_74:
[----:B---3--:R-:W-:Y:S01]  /*3300*/  IADD3 R16, P5, R24, R14, RZ ;  /* 0x0000000e18107210 */ /* 0x008fe20007fbe0ff */
[----:B0----5:R-:W-:Y:S01]  /*3310*/  IMAD R15, R61, R8, RZ ;  /* 0x000000083d0f7224 */ /* 0x021fe200078e02ff */
        /* <DEDUP_REMOVED lines=11> */
.L_x_77:
[----:B------:R-:W-:Y:S05]  /*33d0*/  BSYNC B1 ;  /* 0x0000000000017941 */ /* 0x000fea0003800000 */
.L_x_76:
[----:B0----5:R-:W-:Y:S01]  /*33e0*/  IMAD R16, R61, R8, RZ ;  /* 0x000000083d107224 */ /* 0x021fe200078e02ff */
[----:B------:R-:W-:Y:S01]  /*33f0*/  ISETP.GT.AND P6, PT, R10, RZ, P1 ;  /* 0x000000ff0a00720c */ /* 0x000fe20000fc4270 */
[----:B------:R-:W-:Y:S01]  /*3400*/  IMAD.X R33, R31, 0x1, R12, P5 ;  /* 0x000000011f217824 */ /* 0x000fe200028e060c */
[----:B------:R-:W-:Y:S01]  /*3410*/  BSSY B1, `(.L_x_78) ;  /* 0x0000008000017945 */ /* 0x000fe20003800000 */
[----:B------:R-:W-:Y:S01]  /*3420*/  IMAD R51, R51, R7, R16 ;  /* 0x0000000733337224 */ /* 0x000fe200078e0210 */
[----:B---3--:R-:W-:-:S04]  /*3430*/  IADD3 R24, P4, R20, R63, RZ ;  /* 0x0000003f14187210 */ /* 0x008fc80007f9e0ff */
[----:B------:R0:W-:Y:S05]  /*3440*/  @P2 STG.E desc[UR14][R32.64], R51 ;  /* 0x0000003320002986 */ /* 0x0001ea000c10190e */
[----:B------:R-:W-:Y:S05]  /*3450*/  @!P6 BRA `(.L_x_79) ;  /* 0x00000000000ce947 */ /* 0x000fea0003800000 */
[----:B------:R-:W-:-:S04]  /*3460*/  IADD3 R16, P2, R18, UR9, RZ ;  /* 0x0000000912107c10 */ /* 0x000fc8000ff5e0ff */
[----:B------:R-:W-:-:S05]  /*3470*/  IADD3.X R17, R19, UR10, RZ, P2, !PT ;  /* 0x0000000a13117c10 */ /* 0x000fca00097fe4ff */
[----:B------:R3:W5:Y:S04]  /*3480*/  LDG.E.LTC128B R61, desc[UR14][R16.64] ;  /* 0x0000000e103d7981 */ /* 0x000768000c1e1920 */
.L_x_79:
[----:B------:R-:W-:Y:S05]  /*3490*/  BSYNC B1 ;  /* 0x0000000000017941 */ /* 0x000fea0003800000 */
.L_x_78:
        /* <DEDUP_REMOVED lines=8> */
[----:B---3--:R-:W-:-:S04]  /*3520*/  IADD3 R16, P6, R22, UR9, RZ ;  /* 0x0000000916107c10 */ /* 0x008fc8000ffde0ff */
[----:B------:R-:W-:Y:S02]  /*3530*/  IADD3.X R17, R23, UR10, RZ, P6, !PT ;  /* 0x0000000a17117c10 */ /* 0x000fe4000b7fe4ff */
[----:B------:R-:W-:Y:S07]  /*3540*/  @!P5 BRA `(.L_x_81) ;  /* 0x000000000004d947 */ /* 0x000fee0003800000 */
[----:B------:R3:W5:Y:S02]  /*3550*/  LDG.E.LTC128B R61, desc[UR14][R16.64] ;  /* 0x0000000e103d7981 */ /* 0x000764000c1e1920 */
.L_x_81:
[----:B------:R-:W-:Y:S05]  /*3560*/  BSYNC B1 ;  /* 0x0000000000017941 */ /* 0x000fea0003800000 */
.L_x_80:
[----:B---3-5:R-:W-:Y:S01]  /*3570*/  IMAD R16, R61, R8, RZ ;  /* 0x000000083d107224 */ /* 0x028fe200078e02ff */
[----:B------:R-:W-:Y:S01]  /*3580*/  ISETP.GT.AND P1, PT, R10, 0x8, P1 ;  /* 0x000000080a00780c */ /* 0x000fe20000f24270 */
        /* <DEDUP_REMOVED lines=9> */
.L_x_83:
[----:B------:R-:W-:Y:S05]  /*3620*/  BSYNC B1 ;  /* 0x0000000000017941 */ /* 0x000fea0003800000 */
.L_x_82:
[----:B------:R-:W-:Y:S01]  /*3630*/  ISETP.GT.AND P2, PT, R10, 0x8, P2 ;  /* 0x000000080a00780c */ /* 0x000fe20001744270 */
[----:B-----5:R-:W-:Y:S01]  /*3640*/  IMAD R11, R61, R8, RZ ;  /* 0x000000083d0b7224 */ /* 0x020fe200078e02ff */
[----:B------:R-:W-:Y:S01]  /*3650*/  BSSY B1, `(.L_x_84) ;  /* 0x0000008000017945 */ /* 0x000fe20003800000 */
[----:B------:R-:W-:Y:S02]  /*3660*/  IMAD.X R25, R21, 0x1, R12, P6 ;  /* 0x0000000115197824 */ /* 0x000fe400030e060c */
[----:B------:R-:W-:-:S05]  /*3670*/  IMAD R13, R54, R7, R11 ;  /* 0x00000007360d7224 */ /* 0x000fca00078e020b */
[----:B------:R0:W-:Y:S01]  /*3680*/  @P1 STG.E desc[UR14][R24.64], R13 ;  /* 0x0000000d18001986 */ /* 0x0001e2000c10190e */
[----:B------:R-:W-:-:S04]  /*3690*/  IADD3 R10, P1, R22, UR7, RZ ;  /* 0x00000007160a7c10 */ /* 0x000fc8000ff3e0ff */
[----:B------:R-:W-:Y:S01]  /*36a0*/  IADD3.X R11, R23, UR8, RZ, P1, !PT ;  /* 0x00000008170b7c10 */ /* 0x000fe20008ffe4ff */
[----:B------:R-:W-:Y:S08]  /*36b0*/  @!P2 BRA `(.L_x_85) ;  /* 0x000000000004a947 */ /* 0x000ff00003800000 */
[----:B------:R0:W5:Y:S02]  /*36c0*/  LDG.E.LTC128B R61, desc[UR14][R10.64] ;  /* 0x0000000e0a3d7981 */ /* 0x000164000c1e1920 */
.L_x_85:
[----:B------:R-:W-:Y:S05]  /*36d0*/  BSYNC B1 ;  /* 0x0000000000017941 */ /* 0x000fea0003800000 */
.L_x_84:
[----:B------:R-:W-:Y:S05]  /*36e0*/  @!P2 BRA `(.L_x_86) ;  /* 0x0000000800d4a947 */ /* 0x000fea0003800000 */
[----:B------:R-:W-:Y:S01]  /*36f0*/  IADD3 R14, P1, R28, R14, RZ ;  /* 0x0000000e1c0e7210 */ /* 0x000fe20007f3e0ff */
[----:B0----5:R-:W-:-:S04]  /*3700*/  IMAD R10, R61, R8, RZ ;  /* 0x000000083d0a7224 */ /* 0x021fc800078e02ff */
[----:B------:R-:W-:Y:S02]  /*3710*/  IMAD.X R15, R29, 0x1, R12, P1 ;  /* 0x000000011d0f7824 */ /* 0x000fe400008e060c */
[----:B------:R-:W-:-:S05]  /*3720*/  IMAD R55, R55, R7, R10 ;  /* 0x0000000737377224 */ /* 0x000fca00078e020a */
[----:B------:R0:W-:Y:S01]  /*3730*/  STG.E desc[UR14][R14.64], R55 ;  /* 0x000000370e007986 */ /* 0x0001e2000c10190e */
[----:B------:R-:W-:Y:S05]  /*3740*/  BRA `(.L_x_86) ;  /* 0x0000000800bc7947 */ /* 0x000fea0003800000 */
.L_x_27:
[----:B------:R-:W-:Y:S01]  /*3750*/  ISETP.GT.AND P5, PT, R11, 0x1, PT ;  /* 0x000000010b00780c */ /* 0x000fe20003fa4270 */
[----:B------:R-:W-:Y:S01]  /*3760*/  ULDC.64 UR8, c[0x0][0x6c0] ;  /* 0x0001b00000087ab9 */ /* 0x000fe20000000a00 */
[----:B------:R-:W-:Y:S01]  /*3770*/  ISETP.GT.AND P1, PT, R10, 0x8, P1 ;  /* 0x000000080a00780c */ /* 0x000fe20000f24270 */
[-C--:B--2---:R-:W-:Y:S01]  /*3780*/  IMAD R17, R24, R7.reuse, RZ ;  /* 0x0000000718117224 */ /* 0x084fe200078e02ff */
[----:B------:R-:W-:Y:S01]  /*3790*/  LEA R12, P6, R58, UR8, 0x2 ;  /* 0x000000083a0c7c11 */ /* 0x000fe2000f8c10ff */
[-C--:B------:R-:W-:Y:S01]  /*37a0*/  IMAD R25, R25, R7.reuse, RZ ;  /* 0x0000000719197224 */ /* 0x080fe200078e02ff */
[----:B------:R-:W-:Y:S01]  /*37b0*/  ISETP.GT.AND P2, PT, R10, RZ, P5 ;  /* 0x000000ff0a00720c */ /* 0x000fe20002f44270 */
[-C--:B------:R-:W-:Y:S01]  /*37c0*/  IMAD R21, R26, R7.reuse, RZ ;  /* 0x000000071a157224 */ /* 0x080fe200078e02ff */
[----:B------:R-:W-:Y:S01]  /*37d0*/  LEA.HI.X R13, R58, UR9, R23, 0x2, P6 ;  /* 0x000000093a0d7c11 */ /* 0x000fe2000b0f1417 */
[C---:B------:R-:W-:Y:S01]  /*37e0*/  IMAD.SHL.U32 R57, R66.reuse, 0x20, RZ ;  /* 0x0000002042397824 */ /* 0x040fe200078e00ff */
[----:B------:R-:W-:Y:S01]  /*37f0*/  LEA R14, P6, R66, R12, 0x2 ;  /* 0x0000000c420e7211 */ /* 0x000fe200078c10ff */
[----:B------:R-:W-:Y:S01]  /*3800*/  IMAD R27, R27, R7, RZ ;  /* 0x000000071b1b7224 */ /* 0x000fe200078e02ff */
[----:B------:R-:W-:Y:S01]  /*3810*/  ISETP.GT.AND P5, PT, R10, 0x8, P5 ;  /* 0x000000080a00780c */ /* 0x000fe20002fa4270 */
[----:B------:R0:W-:Y:S01]  /*3820*/  @P4 STG.E desc[UR14][R12.64], R17 ;  /* 0x000000110c004986 */ /* 0x0001e2000c10190e */
[--C-:B------:R-:W-:Y:S01]  /*3830*/  LEA.HI.X R15, R66, R13, R67.reuse, 0x2, P6 ;  /* 0x0000000d420f7211 */ /* 0x100fe200030f1443 */
[-C--:B------:R-:W-:Y:S01]  /*3840*/  IMAD R23, R28, R7.reuse, RZ ;  /* 0x000000071c177224 */ /* 0x080fe200078e02ff */
[----:B------:R-:W-:Y:S01]  /*3850*/  ISETP.GT.AND P4, PT, R11, 0x8, PT ;  /* 0x000000080b00780c */ /* 0x000fe20003f84270 */
[-C--:B------:R-:W-:Y:S01]  /*3860*/  IMAD R29, R29, R7.reuse, RZ ;  /* 0x000000071d1d7224 */ /* 0x080fe200078e02ff */
[----:B------:R-:W-:Y:S01]  /*3870*/  SHF.L.U64.HI R67, R66, 0x5, R67 ;  /* 0x0000000542437819 */ /* 0x000fe20000010243 */
[----:B------:R1:W-:Y:S01]  /*3880*/  @P2 STG.E desc[UR14][R14.64], R25 ;  /* 0x000000190e002986 */ /* 0x0003e2000c10190e */
[----:B------:R-:W-:Y:S01]  /*3890*/  ISETP.GT.AND P6, PT, R10, RZ, P4 ;  /* 0x000000ff0a00720c */ /* 0x000fe200027c4270 */
[----:B------:R-:W-:Y:S01]  /*38a0*/  IMAD R31, R31, R7, RZ ;  /* 0x000000071f1f7224 */ /* 0x000fe200078e02ff */
[----:B------:R-:W-:Y:S01]  /*38b0*/  ISETP.GT.AND P2, PT, R11, 0x9, PT ;  /* 0x000000090b00780c */ /* 0x000fe20003f44270 */
[----:B------:R2:W-:Y:S01]  /*38c0*/  @P1 STG.E desc[UR14][R12.64+0x20], R21 ;  /* 0x000020150c001986 */ /* 0x0005e2000c10190e */
[----:B------:R-:W-:Y:S01]  /*38d0*/  IADD3 R16, P1, R12, R57, RZ ;  /* 0x000000390c107210 */ /* 0x000fe20007f3e0ff */
[----:B------:R-:W-:Y:S01]  /*38e0*/  IMAD R33, R33, R7, RZ ;  /* 0x0000000721217224 */ /* 0x000fe200078e02ff */
[----:B------:R-:W-:Y:S01]  /*38f0*/  ISETP.GT.AND P4, PT, R10, 0x8, P4 ;  /* 0x000000080a00780c */ /* 0x000fe20002784270 */
[----:B------:R3:W-:Y:S01]  /*3900*/  @P5 STG.E desc[UR14][R14.64+0x20], R27 ;  /* 0x0000201b0e005986 */ /* 0x0007e2000c10190e */
[----:B------:R-:W-:Y:S01]  /*3910*/  IADD3 R18, P5, R14, R57, RZ ;  /* 0x000000390e127210 */ /* 0x000fe20007fbe0ff */
[--C-:B0-----:R-:W-:Y:S01]  /*3920*/  IMAD.X R17, R13, 0x1, R67.reuse, P1 ;  /* 0x000000010d117824 */ /* 0x101fe200008e0643 */
[----:B------:R-:W-:Y:S01]  /*3930*/  ISETP.GT.AND P1, PT, R10, RZ, P2 ;  /* 0x000000ff0a00720c */ /* 0x000fe20001724270 */
[-C--:B-1----:R-:W-:Y:S01]  /*3940*/  IMAD R25, R30, R7.reuse, RZ ;  /* 0x000000071e197224 */ /* 0x082fe200078e02ff */
[----:B------:R-:W-:Y:S01]  /*3950*/  ISETP.GT.AND P2, PT, R10, 0x8, P2 ;  /* 0x000000080a00780c */ /* 0x000fe20001744270 */
[----:B------:R-:W-:Y:S01]  /*3960*/  IMAD.X R19, R15, 0x1, R67, P5 ;  /* 0x000000010f137824 */ /* 0x000fe200028e0643 */
[----:B------:R0:W-:Y:S01]  /*3970*/  @P6 STG.E desc[UR14][R16.64], R23 ;  /* 0x0000001710006986 */ /* 0x0001e2000c10190e */
[----:B------:R-:W-:Y:S01]  /*3980*/  IADD3 R59, P6, R57, 0x20, RZ ;  /* 0x00000020393b7810 */ /* 0x000fe20007fde0ff */
[----:B------:R-:W-:-:S02]  /*3990*/  IMAD R35, R35, R7, RZ ;  /* 0x0000000723237224 */ /* 0x000fc400078e02ff */
[----:B------:R-:W-:Y:S01]  /*39a0*/  IMAD R37, R37, R7, RZ ;  /* 0x0000000725257224 */ /* 0x000fe200078e02ff */
[----:B--2---:R-:W-:Y:S01]  /*39b0*/  IADD3 R12, P5, R12, R59, RZ ;  /* 0x0000003b0c0c7210 */ /* 0x004fe20007fbe0ff */
[----:B------:R-:W-:Y:S01]  /*39c0*/  IMAD.X R61, RZ, RZ, R67, P6 ;  /* 0x000000ffff3d7224 */ /* 0x000fe200030e0643 */
[----:B------:R-:W-:Y:S01]  /*39d0*/  IADD3 R20, P6, R16, R57, RZ ;  /* 0x0000003910147210 */ /* 0x000fe20007fde0ff */
[----:B---3--:R-:W-:Y:S01]  /*39e0*/  IMAD R27, R32, R7, RZ ;  /* 0x00000007201b7224 */ /* 0x008fe200078e02ff */
[----:B------:R-:W-:Y:S01]  /*39f0*/  @P1 STG.E desc[UR14][R18.64], R29 ;  /* 0x0000001d12001986 */ /* 0x000fe2000c10190e */
[----:B------:R-:W-:Y:S01]  /*3a00*/  IMAD.X R13, R13, 0x1, R61, P5 ;  /* 0x000000010d0d7824 */ /* 0x000fe200028e063d */
[----:B------:R-:W-:Y:S01]  /*3a10*/  IADD3 R14, P5, R14, R59, RZ ;  /* 0x0000003b0e0e7210 */ /* 0x000fe20007fbe0ff */
[----:B------:R-:W-:Y:S01]  /*3a20*/  IMAD.X R21, R17, 0x1, R67, P6 ;  /* 0x0000000111157824 */ /* 0x000fe200030e0643 */
[----:B------:R-:W-:Y:S01]  /*3a30*/  ISETP.GT.AND P1, PT, R11, 0x10, PT ;  /* 0x000000100b00780c */ /* 0x000fe20003f24270 */
[-C--:B------:R-:W-:Y:S01]  /*3a40*/  IMAD R39, R39, R7.reuse, RZ ;  /* 0x0000000727277224 */ /* 0x080fe200078e02ff */
[----:B------:R1:W-:Y:S01]  /*3a50*/  @P4 STG.E desc[UR14][R12.64], R25 ;  /* 0x000000190c004986 */ /* 0x0003e2000c10190e */
[----:B------:R-:W-:Y:S01]  /*3a60*/  IMAD.X R15, R15, 0x1, R61, P5 ;  /* 0x000000010f0f7824 */ /* 0x000fe200028e063d */
[----:B------:R-:W-:Y:S01]  /*3a70*/  ISETP.GT.AND P5, PT, R10, RZ, P1 ;  /* 0x000000ff0a00720c */ /* 0x000fe20000fa4270 */
[-C--:B------:R-:W-:Y:S01]  /*3a80*/  IMAD R41, R41, R7.reuse, RZ ;  /* 0x0000000729297224 */ /* 0x080fe200078e02ff */
[----:B------:R-:W-:Y:S01]  /*3a90*/  ISETP.GT.AND P4, PT, R11, 0x11, PT ;  /* 0x000000110b00780c */ /* 0x000fe20003f84270 */
[----:B------:R-:W-:Y:S01]  /*3aa0*/  IMAD R43, R43, R7, RZ ;  /* 0x000000072b2b7224 */ /* 0x000fe200078e02ff */
[----:B------:R2:W-:Y:S01]  /*3ab0*/  @P2 STG.E desc[UR14][R14.64], R31 ;  /* 0x0000001f0e002986 */ /* 0x0005e2000c10190e */
[----:B------:R-:W-:Y:S01]  /*3ac0*/  IADD3 R22, P6, R18, R57, RZ ;  /* 0x0000003912167210 */ /* 0x000fe20007fde0ff */
[-C--:B------:R-:W-:Y:S01]  /*3ad0*/  IMAD R45, R45, R7.reuse, RZ ;  /* 0x000000072d2d7224 */ /* 0x080fe200078e02ff */
[C---:B------:R-:W-:Y:S01]  /*3ae0*/  ISETP.GT.AND P2, PT, R10.reuse, RZ, P4 ;  /* 0x000000ff0a00720c */ /* 0x040fe20002744270 */
[-C--:B------:R-:W-:Y:S01]  /*3af0*/  IMAD R47, R47, R7.reuse, RZ ;  /* 0x000000072f2f7224 */ /* 0x080fe200078e02ff */
[C---:B------:R-:W-:Y:S01]  /*3b00*/  ISETP.GT.AND P1, PT, R10.reuse, 0x8, P1 ;  /* 0x000000080a00780c */ /* 0x040fe20000f24270 */
[----:B0-----:R-:W-:Y:S01]  /*3b10*/  IMAD.X R23, R19, 0x1, R67, P6 ;  /* 0x0000000113177824 */ /* 0x001fe200030e0643 */
[----:B------:R-:W-:Y:S01]  /*3b20*/  ISETP.GT.AND P4, PT, R10, 0x8, P4 ;  /* 0x000000080a00780c */ /* 0x000fe20002784270 */
[----:B-1----:R-:W-:Y:S01]  /*3b30*/  IMAD R25, R34, R7, RZ ;  /* 0x0000000722197224 */ /* 0x002fe200078e02ff */
[----:B------:R0:W-:Y:S01]  /*3b40*/  @P5 STG.E desc[UR14][R20.64], R27 ;  /* 0x0000001b14005986 */ /* 0x0001e2000c10190e */
[----:B------:R-:W-:Y:S01]  /*3b50*/  IADD3 R12, P5, R16, R59, RZ ;  /* 0x0000003b100c7210 */ /* 0x000fe20007fbe0ff */
[----:B------:R-:W-:Y:S01]  /*3b60*/  IMAD R49, R49, R7, RZ ;  /* 0x0000000731317224 */ /* 0x000fe200078e02ff */
[----:B------:R-:W-:Y:S01]  /*3b70*/  IADD3 R16, P6, R20, R57, RZ ;  /* 0x0000003914107210 */ /* 0x000fe20007fde0ff */
[----:B------:R-:W-:-:S02]  /*3b80*/  IMAD R51, R51, R7, RZ ;  /* 0x0000000733337224 */ /* 0x000fc400078e02ff */
[----:B------:R-:W-:Y:S01]  /*3b90*/  IMAD.X R13, R17, 0x1, R61, P5 ;  /* 0x00000001110d7824 */ /* 0x000fe200028e063d */
[----:B--2---:R-:W-:Y:S01]  /*3ba0*/  IADD3 R14, P5, R18, R59, RZ ;  /* 0x0000003b120e7210 */ /* 0x004fe20007fbe0ff */
[----:B------:R-:W-:Y:S01]  /*3bb0*/  @P2 STG.E desc[UR14][R22.64], R33 ;  /* 0x0000002116002986 */ /* 0x000fe2000c10190e */
[----:B------:R-:W-:Y:S01]  /*3bc0*/  ISETP.GT.AND P2, PT, R11, 0x18, PT ;  /* 0x000000180b00780c */ /* 0x000fe20003f44270 */
[----:B------:R-:W-:Y:S01]  /*3bd0*/  IMAD.X R17, R21, 0x1, R67, P6 ;  /* 0x0000000115117824 */ /* 0x000fe200030e0643 */
[----:B------:R-:W-:Y:S01]  /*3be0*/  IADD3 R18, P6, R22, R57, RZ ;  /* 0x0000003916127210 */ /* 0x000fe20007fde0ff */
[----:B------:R-:W-:Y:S01]  /*3bf0*/  IMAD.X R15, R19, 0x1, R61, P5 ;  /* 0x00000001130f7824 */ /* 0x000fe200028e063d */
[----:B------:R-:W-:Y:S01]  /*3c00*/  ISETP.GT.AND P5, PT, R10, RZ, P2 ;  /* 0x000000ff0a00720c */ /* 0x000fe200017a4270 */
[----:B------:R1:W-:Y:S01]  /*3c10*/  @P1 STG.E desc[UR14][R12.64], R25 ;  /* 0x000000190c001986 */ /* 0x0003e2000c10190e */
[----:B------:R-:W-:Y:S01]  /*3c20*/  ISETP.GT.AND P1, PT, R11, 0x19, PT ;  /* 0x000000190b00780c */ /* 0x000fe20003f24270 */
[-C--:B0-----:R-:W-:Y:S01]  /*3c30*/  IMAD R27, R36, R7.reuse, RZ ;  /* 0x00000007241b7224 */ /* 0x081fe200078e02ff */
[C---:B------:R-:W-:Y:S01]  /*3c40*/  ISETP.GT.AND P2, PT, R10.reuse, 0x8, P2 ;  /* 0x000000080a00780c */ /* 0x040fe20001744270 */
[----:B------:R0:W-:Y:S01]  /*3c50*/  @P4 STG.E desc[UR14][R14.64], R35 ;  /* 0x000000230e004986 */ /* 0x0001e2000c10190e */
[C---:B------:R-:W-:Y:S01]  /*3c60*/  ISETP.GT.AND P4, PT, R10.reuse, RZ, P1 ;  /* 0x000000ff0a00720c */ /* 0x040fe20000f84270 */
[----:B------:R-:W-:Y:S01]  /*3c70*/  IMAD.X R19, R23, 0x1, R67, P6 ;  /* 0x0000000117137824 */ /* 0x000fe200030e0643 */
[----:B------:R-:W-:Y:S01]  /*3c80*/  ISETP.GT.AND P1, PT, R10, 0x8, P1 ;  /* 0x000000080a00780c */ /* 0x000fe20000f24270 */
[----:B------:R-:W-:-:S02]  /*3c90*/  IMAD R53, R53, R7, RZ ;  /* 0x0000000735357224 */ /* 0x000fc400078e02ff */
[----:B------:R-:W-:Y:S02]  /*3ca0*/  IMAD R55, R55, R7, RZ ;  /* 0x0000000737377224 */ /* 0x000fe400078e02ff */
[----:B------:R2:W-:Y:S01]  /*3cb0*/  @P5 STG.E desc[UR14][R16.64], R27 ;  /* 0x0000001b10005986 */ /* 0x0005e2000c10190e */
[----:B-1----:R-:W-:Y:S01]  /*3cc0*/  IADD3 R12, P5, R20, R59, RZ ;  /* 0x0000003b140c7210 */ /* 0x002fe20007fbe0ff */
[----:B------:R-:W-:Y:S01]  /*3cd0*/  IMAD R25, R38, R7, RZ ;  /* 0x0000000726197224 */ /* 0x000fe200078e02ff */
[----:B------:R-:W-:-:S03]  /*3ce0*/  IADD3 R20, P6, R16, R57, RZ ;  /* 0x0000003910147210 */ /* 0x000fc60007fde0ff */
[----:B------:R-:W-:Y:S01]  /*3cf0*/  IMAD.X R13, R21, 0x1, R61, P5 ;  /* 0x00000001150d7824 */ /* 0x000fe200028e063d */
[----:B0-----:R-:W-:Y:S01]  /*3d00*/  IADD3 R14, P5, R22, R59, RZ ;  /* 0x0000003b160e7210 */ /* 0x001fe20007fbe0ff */
        /* <DEDUP_REMOVED lines=8> */
[----:B--2---:R-:W-:Y:S01]  /*3d90*/  IMAD R27, R40, R7, RZ ;  /* 0x00000007281b7224 */ /* 0x004fe200078e02ff */
[C---:B------:R-:W-:Y:S01]  /*3da0*/  ISETP.GT.AND P4, PT, R10.reuse, 0x8, P4 ;  /* 0x000000080a00780c */ /* 0x040fe20002784270 */
[----:B------:R1:W-:Y:S01]  /*3db0*/  @P1 STG.E desc[UR14][R14.64], R39 ;  /* 0x000000270e001986 */ /* 0x0003e2000c10190e */
[C---:B------:R-:W-:Y:S01]  /*3dc0*/  ISETP.GT.AND P1, PT, R10.reuse, RZ, P2 ;  /* 0x000000ff0a00720c */ /* 0x040fe20001724270 */
[----:B------:R-:W-:Y:S01]  /*3dd0*/  IMAD.X R23, R19, 0x1, R67, P6 ;  /* 0x0000000113177824 */ /* 0x000fe200030e0643 */
[----:B------:R-:W-:-:S05]  /*3de0*/  ISETP.GT.AND P2, PT, R10, 0x8, P2 ;  /* 0x000000080a00780c */ /* 0x000fca0001744270 */
[----:B------:R2:W-:Y:S01]  /*3df0*/  @P5 STG.E desc[UR14][R20.64], R27 ;  /* 0x0000001b14005986 */ /* 0x0005e2000c10190e */
[----:B0-----:R-:W-:Y:S01]  /*3e00*/  IADD3 R12, P5, R16, R59, RZ ;  /* 0x0000003b100c7210 */ /* 0x001fe20007fbe0ff */
[----:B------:R-:W-:Y:S01]  /*3e10*/  IMAD R25, R42, R7, RZ ;  /* 0x000000072a197224 */ /* 0x000fe200078e02ff */
[----:B------:R-:W-:-:S03]  /*3e20*/  IADD3 R16, P6, R20, R57, RZ ;  /* 0x0000003914107210 */ /* 0x000fc60007fde0ff */
[----:B------:R-:W-:Y:S01]  /*3e30*/  IMAD.X R13, R17, 0x1, R61, P5 ;  /* 0x00000001110d7824 */ /* 0x000fe200028e063d */
[----:B-1----:R-:W-:Y:S01]  /*3e40*/  IADD3 R14, P5, R18, R59, RZ ;  /* 0x0000003b120e7210 */ /* 0x002fe20007fbe0ff */
        /* <DEDUP_REMOVED lines=37> */
[----:B-1----:R-:W-:-:S03]  /*40a0*/  IADD3 R14, P6, R18, R59, RZ ;  /* 0x0000003b120e7210 */ /* 0x002fc60007fde0ff */
[--C-:B------:R-:W-:Y:S01]  /*40b0*/  IMAD.X R13, R17, 0x1, R61.reuse, P5 ;  /* 0x00000001110d7824 */ /* 0x100fe200028e063d */
[----:B------:R-:W-:Y:S01]  /*40c0*/  @P4 STG.E desc[UR14][R22.64], R49 ;  /* 0x0000003116004986 */ /* 0x000fe2000c10190e */
[----:B------:R-:W-:Y:S01]  /*40d0*/  ISETP.GT.AND P4, PT, R11, 0x38, PT ;  /* 0x000000380b00780c */ /* 0x000fe20003f84270 */
[----:B------:R-:W-:Y:S01]  /*40e0*/  IMAD.X R15, R19, 0x1, R61, P6 ;  /* 0x00000001130f7824 */ /* 0x000fe200030e063d */
[----:B------:R-:W-:Y:S01]  /*40f0*/  ISETP.GT.AND P5, PT, R11, 0x39, PT ;  /* 0x000000390b00780c */ /* 0x000fe20003fa4270 */
[----:B------:R0:W-:Y:S01]  /*4100*/  @P2 STG.E desc[UR14][R12.64], R25 ;  /* 0x000000190c002986 */ /* 0x0001e2000c10190e */
[C---:B------:R-:W-:Y:S02]  /*4110*/  IADD3 R16, P2, R20.reuse, R57, RZ ;  /* 0x0000003914107210 */ /* 0x040fe40007f5e0ff */
[----:B--2---:R-:W-:Y:S01]  /*4120*/  IADD3 R20, P6, R20, R59, RZ ;  /* 0x0000003b14147210 */ /* 0x004fe20007fde0ff */
[----:B------:R1:W-:Y:S01]  /*4130*/  @P1 STG.E desc[UR14][R14.64], R51 ;  /* 0x000000330e001986 */ /* 0x0003e2000c10190e */
[C---:B------:R-:W-:Y:S01]  /*4140*/  ISETP.GT.AND P1, PT, R10.reuse, RZ, P4 ;  /* 0x000000ff0a00720c */ /* 0x040fe20002724270 */
[C---:B------:R-:W-:Y:S01]  /*4150*/  IMAD.X R17, R21.reuse, 0x1, R67, P2 ;  /* 0x0000000115117824 */ /* 0x040fe200010e0643 */
[----:B------:R-:W-:Y:S01]  /*4160*/  ISETP.GT.AND P2, PT, R10, RZ, P5 ;  /* 0x000000ff0a00720c */ /* 0x000fe20002f44270 */
[----:B------:R-:W-:Y:S01]  /*4170*/  IMAD.X R21, R21, 0x1, R61, P6 ;  /* 0x0000000115157824 */ /* 0x000fe200030e063d */
[----:B------:R-:W-:-:S02]  /*4180*/  IADD3 R18, P6, R22, R57, RZ ;  /* 0x0000003916127210 */ /* 0x000fc40007fde0ff */
[----:B------:R-:W-:Y:S01]  /*4190*/  ISETP.GT.AND P4, PT, R10, 0x8, P4 ;  /* 0x000000080a00780c */ /* 0x000fe20002784270 */
[----:B0-----:R-:W-:Y:S01]  /*41a0*/  IMAD R13, R52, R7, RZ ;  /* 0x00000007340d7224 */ /* 0x001fe200078e02ff */
[----:B------:R-:W-:Y:S01]  /*41b0*/  ISETP.GT.AND P5, PT, R10, 0x8, P5 ;  /* 0x000000080a00780c */ /* 0x000fe20002fa4270 */
[C---:B------:R-:W-:Y:S01]  /*41c0*/  IMAD.X R19, R23.reuse, 0x1, R67, P6 ;  /* 0x0000000117137824 */ /* 0x040fe200030e0643 */
[----:B------:R-:W-:Y:S01]  /*41d0*/  IADD3 R10, P6, R22, R59, RZ ;  /* 0x0000003b160a7210 */ /* 0x000fe20007fde0ff */
[----:B-1----:R-:W-:Y:S02]  /*41e0*/  IMAD R15, R54, R7, RZ ;  /* 0x00000007360f7224 */ /* 0x002fe400078e02ff */
[----:B------:R0:W-:Y:S02]  /*41f0*/  @P1 STG.E desc[UR14][R16.64], R13 ;  /* 0x0000000d10001986 */ /* 0x0001e4000c10190e */
[----:B------:R-:W-:Y:S02]  /*4200*/  IMAD.X R11, R23, 0x1, R61, P6 ;  /* 0x00000001170b7824 */ /* 0x000fe400030e063d */
[----:B------:R0:W-:Y:S04]  /*4210*/  @P2 STG.E desc[UR14][R18.64], R53 ;  /* 0x0000003512002986 */ /* 0x0001e8000c10190e */
[----:B------:R0:W-:Y:S04]  /*4220*/  @P4 STG.E desc[UR14][R20.64], R15 ;  /* 0x0000000f14004986 */ /* 0x0001e8000c10190e */
[----:B------:R0:W-:Y:S02]  /*4230*/  @P5 STG.E desc[UR14][R10.64], R55 ;  /* 0x000000370a005986 */ /* 0x0001e4000c10190e */
.L_x_86:
[----:B------:R-:W-:Y:S05]  /*4240*/  BSYNC B0 ;  /* 0x0000000000007941 */ /* 0x000fea0003800000 */
.L_x_26:
[----:B------:R-:W-:Y:S01]  /*4250*/  ULDC UR8, c[0x0][0xc] ;  /* 0x0000030000087ab9 */ /* 0x000fe20000000800 */
[----:B------:R-:W-:Y:S01]  /*4260*/  ULDC UR9, c[0x0][0x10] ;  /* 0x0000040000097ab9 */ /* 0x000fe20000000800 */
[----:B0-----:R-:W0:Y:S01]  /*4270*/  LDC R11, c[0x0][0x14] ;  /* 0x00000500ff0b7b82 */ /* 0x001e220000000800 */
[----:B------:R-:W-:Y:S01]  /*4280*/  UIMAD.WIDE.U32 UR8, UR8, UR9, URZ ;  /* 0x00000009080872a5 */ /* 0x000fe2000f8e003f */
[----:B------:R-:W-:Y:S01]  /*4290*/  PRMT R10, RZ, 0x7610, R10 ;  /* 0x00007610ff0a7816 */ /* 0x000fe2000000000a */
[----:B----4-:R-:W-:Y:S02]  /*42a0*/  IMAD.MOV.U32 R18, RZ, RZ, -0x1 ;  /* 0xffffffffff127424 */ /* 0x010fe400078e00ff */
[----:B------:R-:W-:Y:S02]  /*42b0*/  IMAD.MOV.U32 R12, RZ, RZ, -0x1 ;  /* 0xffffffffff0c7424 */ /* 0x000fe400078e00ff */
[----:B0-----:R-:W-:-:S04]  /*42c0*/  IMAD.WIDE.U32 R4, R11, UR8, R4 ;  /* 0x000000080b047c25 */ /* 0x001fc8000f8e0004 */
[----:B------:R-:W-:Y:S01]  /*42d0*/  IMAD R11, R11, UR9, RZ ;  /* 0x000000090b0b7c24 */ /* 0x000fe2000f8e02ff */
[----:B------:R-:W-:Y:S02]  /*42e0*/  ULDC.64 UR8, c[0x0][0x750] ;  /* 0x0001d40000087ab9 */ /* 0x000fe40000000a00 */
[----:B------:R-:W-:Y:S01]  /*42f0*/  ISETP.GE.U32.AND P1, PT, R4, UR8, PT ;  /* 0x0000000804007c0c */ /* 0x000fe2000bf26070 */
[----:B------:R-:W-:-:S05]  /*4300*/  IMAD.IADD R5, R5, 0x1, R11 ;  /* 0x0000000105057824 */ /* 0x000fca00078e020b */
[----:B------:R-:W-:-:S13]  /*4310*/  ISETP.GE.U32.AND.EX P1, PT, R5, UR9, PT, P1 ;  /* 0x0000000905007c0c */ /* 0x000fda000bf26110 */
[----:B------:R-:W-:Y:S05]  /*4320*/  @P1 BRA `(.L_x_87) ;  /* 0x0000000400641947 */ /* 0x000fea0003800000 */
[----:B--2---:R-:W0:Y:S01]  /*4330*/  S2R R22, SR_CTAID.X ;  /* 0x0000000000167919 */ /* 0x004e220000002500 */
[----:B---3--:R-:W2:Y:S01]  /*4340*/  LDC.64 R16, c[0x0][0x728] ;  /* 0x0001ca00ff107b82 */ /* 0x008ea20000000a00 */
[----:B------:R-:W-:Y:S01]  /*4350*/  ULDC UR7, c[0x0][0x150] ;  /* 0x0000540000077ab9 */ /* 0x000fe20000000800 */
[----:B------:R-:W-:Y:S01]  /*4360*/  IMAD.MOV.U32 R14, RZ, RZ, R4 ;  /* 0x000000ffff0e7224 */ /* 0x000fe200078e0004 */
[----:B------:R-:W3:Y:S01]  /*4370*/  S2R R24, SR_CTAID.Y ;  /* 0x0000000000187919 */ /* 0x000ee20000002600 */
[----:B------:R-:W-:-:S04]  /*4380*/  IMAD.MOV.U32 R15, RZ, RZ, R5 ;  /* 0x000000ffff0f7224 */ /* 0x000fc800078e0005 */
[----:B------:R-:W4:Y:S08]  /*4390*/  LDC R25, c[0x0][0x144] ;  /* 0x00005100ff197b82 */ /* 0x000f300000000800 */
[----:B------:R-:W1:Y:S08]  /*43a0*/  LDC R18, c[0x0][0x730] ;  /* 0x0001cc00ff127b82 */ /* 0x000e700000000800 */
[----:B------:R-:W1:Y:S01]  /*43b0*/  LDC.64 R20, c[0x0][0x720] ;  /* 0x0001c800ff147b82 */ /* 0x000e620000000a00 */
[----:B--2---:R-:W-:-:S04]  /*43c0*/  ISETP.NE.U32.AND P1, PT, R16, RZ, PT ;  /* 0x000000ff1000720c */ /* 0x004fc80003f25070 */
[----:B------:R-:W-:Y:S02]  /*43d0*/  ISETP.NE.AND.EX P1, PT, R17, RZ, PT, P1 ;  /* 0x000000ff1100720c */ /* 0x000fe40003f25310 */
[----:B0-----:R-:W-:-:S05]  /*43e0*/  I2FP.F32.U32 R9, R22 ;  /* 0x0000001600097245 */ /* 0x001fca0000201000 */
[----:B------:R-:W-:-:S04]  /*43f0*/  FMUL R9, R9, UR7 ;  /* 0x0000000709097c20 */ /* 0x000fc80008400000 */
[----:B------:R0:W2:Y:S02]  /*4400*/  F2I.U32.TRUNC.NTZ R23, R9 ;  /* 0x0000000900177305 */ /* 0x0000a4000020f000 */
[----:B---34-:R-:W-:Y:S05]  /*4410*/  @!P1 BRA `(.L_x_88) ;  /* 0x0000000000289947 */ /* 0x018fea0003800000 */
[----:B0-----:R-:W0:Y:S02]  /*4420*/  LDC R9, c[0x0][0x734] ;  /* 0x0001cd00ff097b82 */ /* 0x001e240000000800 */
        /* <DEDUP_REMOVED lines=9> */
.L_x_88:
[-CC-:B-1----:R-:W-:Y:S01]  /*44c0*/  SHF.R.U64 R19, R14, R18.reuse, R15.reuse ;  /* 0x000000120e137219 */ /* 0x182fe2000000120f */
[----:B------:R-:W1:Y:S01]  /*44d0*/  LDC.64 R32, c[0x0][0x740] ;  /* 0x0001d000ff207b82 */ /* 0x000e620000000a00 */
[----:B0-----:R-:W-:Y:S01]  /*44e0*/  SHF.R.U32.HI R9, RZ, R18, R15 ;  /* 0x00000012ff097219 */ /* 0x001fe2000001160f */
[----:B--2---:R-:W-:Y:S01]  /*44f0*/  IMAD.MOV R23, RZ, RZ, -R23 ;  /* 0x000000ffff177224 */ /* 0x004fe200078e0a17 */
[----:B------:R-:W-:Y:S01]  /*4500*/  IADD3 R13, P1, RZ, -R19, RZ ;  /* 0x80000013ff0d7210 */ /* 0x000fe20007f3e0ff */
[----:B------:R-:W-:Y:S02]  /*4510*/  ULDC UR7, c[0x0][0x154] ;  /* 0x0000550000077ab9 */ /* 0x000fe40000000800 */
[----:B------:R-:W-:Y:S02]  /*4520*/  IMAD R28, R25, R23, R22 ;  /* 0x00000017191c7224 */ /* 0x000fe400078e0216 */
[----:B------:R-:W0:Y:S01]  /*4530*/  LDC R14, c[0x0][0x718] ;  /* 0x0001c600ff0e7b82 */ /* 0x000e220000000800 */
[----:B------:R-:W-:-:S02]  /*4540*/  IMAD.X R9, RZ, RZ, ~R9, P1 ;  /* 0x000000ffff097224 */ /* 0x000fc400008e0e09 */
[----:B------:R-:W-:-:S04]  /*4550*/  IMAD.WIDE.U32 R10, R13, R20, R4 ;  /* 0x000000140d0a7225 */ /* 0x000fc800078e0004 */
[----:B------:R-:W-:Y:S01]  /*4560*/  IMAD R12, R9, R20, RZ ;  /* 0x00000014090c7224 */ /* 0x000fe200078e02ff */
[----:B------:R-:W2:Y:S03]  /*4570*/  LDC R26, c[0x0][0x708] ;  /* 0x0001c200ff1a7b82 */ /* 0x000ea60000000800 */
[----:B------:R-:W-:Y:S02]  /*4580*/  IMAD R9, R13, R21, R12 ;  /* 0x000000150d097224 */ /* 0x000fe400078e020c */
[----:B------:R-:W-:Y:S02]  /*4590*/  IMAD.MOV.U32 R13, RZ, RZ, 0x1 ;  /* 0x00000001ff0d7424 */ /* 0x000fe400078e00ff */
[----:B------:R-:W-:Y:S01]  /*45a0*/  IMAD.IADD R9, R11, 0x1, R9 ;  /* 0x000000010b097824 */ /* 0x000fe200078e0209 */
[----:B------:R-:W3:Y:S01]  /*45b0*/  LDC R30, c[0x0][0x758] ;  /* 0x0001d600ff1e7b82 */ /* 0x000ee20000000800 */
[----:B------:R-:W-:-:S02]  /*45c0*/  I2FP.F32.U32 R11, R24 ;  /* 0x00000018000b7245 */ /* 0x000fc40000201000 */
[----:B-1----:R-:W-:-:S03]  /*45d0*/  ISETP.NE.U32.AND P1, PT, R32, RZ, PT ;  /* 0x000000ff2000720c */ /* 0x002fc60003f25070 */
[----:B------:R-:W-:Y:S01]  /*45e0*/  FMUL R12, R11, UR7 ;  /* 0x000000070b0c7c20 */ /* 0x000fe20008400000 */
[----:B------:R-:W-:Y:S01]  /*45f0*/  ISETP.NE.AND.EX P1, PT, R33, RZ, PT, P1 ;  /* 0x000000ff2100720c */ /* 0x000fe20003f25310 */
[----:B------:R-:W1:Y:S01]  /*4600*/  LDC R23, c[0x0][0x148] ;  /* 0x00005200ff177b82 */ /* 0x000e620000000800 */
[-CC-:B0-----:R-:W-:Y:S01]  /*4610*/  SHF.R.U64 R18, R10, R14.reuse, R9.reuse ;  /* 0x0000000e0a127219 */ /* 0x181fe20000001209 */
[----:B------:R0:W4:Y:S01]  /*4620*/  F2I.U32.TRUNC.NTZ R20, R12 ;  /* 0x0000000c00147305 */ /* 0x000122000020f000 */
[----:B------:R-:W-:Y:S01]  /*4630*/  SHF.R.U32.HI R9, RZ, R14, R9 ;  /* 0x0000000eff097219 */ /* 0x000fe20000011609 */
[----:B------:R-:W-:-:S04]  /*4640*/  IMAD.MOV.U32 R11, RZ, RZ, -0x1 ;  /* 0xffffffffff0b7424 */ /* 0x000fc800078e00ff */
[----:B------:R-:W0:Y:S01]  /*4650*/  LDC R22, c[0x0][0x700] ;  /* 0x0001c000ff167b82 */ /* 0x000e220000000800 */
[-CC-:B--2---:R-:W-:Y:S02]  /*4660*/  SHF.R.U64 R16, R18, R26.reuse, R9.reuse ;  /* 0x0000001a12107219 */ /* 0x184fe40000001209 */
[----:B------:R-:W-:-:S05]  /*4670*/  SHF.R.U32.HI R9, RZ, R26, R9 ;  /* 0x0000001aff097219 */ /* 0x000fca0000011609 */
[----:B------:R-:W2:Y:S01]  /*4680*/  LDC R27, c[0x0][0x748] ;  /* 0x0001d200ff1b7b82 */ /* 0x000ea20000000800 */
[-C--:B---3--:R-:W-:Y:S02]  /*4690*/  SHF.L.U32 R10, R11, R30.reuse, RZ ;  /* 0x0000001e0b0a7219 */ /* 0x088fe400000006ff */
[-CC-:B------:R-:W-:Y:S02]  /*46a0*/  SHF.R.U64 R21, R16, R30.reuse, R9.reuse ;  /* 0x0000001e10157219 */ /* 0x180fe40000001209 */
[----:B------:R-:W-:Y:S02]  /*46b0*/  SHF.R.U32.HI R11, RZ, R30, R9 ;  /* 0x0000001eff0b7219 */ /* 0x000fe40000011609 */
[----:B------:R-:W-:Y:S01]  /*46c0*/  LOP3.LUT R25, RZ, R10, RZ, 0x33, !PT ;  /* 0x0000000aff197212 */ /* 0x000fe200078e33ff */
[----:B------:R-:W3:Y:S01]  /*46d0*/  LDC R29, c[0x0][0x738] ;  /* 0x0001ce00ff1d7b82 */ /* 0x000ee20000000800 */
[----:B------:R-:W-:Y:S01]  /*46e0*/  SHF.L.U32 R30, R13, R30, RZ ;  /* 0x0000001e0d1e7219 */ /* 0x000fe200000006ff */
[----:B------:R-:W-:-:S06]  /*46f0*/  IMAD.MOV.U32 R10, RZ, RZ, R21 ;  /* 0x000000ffff0a7224 */ /* 0x000fcc00078e0015 */
[----:B------:R-:W0:Y:S01]  /*4700*/  LDC R31, c[0x0][0x710] ;  /* 0x0001c400ff1f7b82 */ /* 0x000e220000000800 */
[----:B----4-:R-:W-:Y:S05]  /*4710*/  @!P1 BRA `(.L_x_89) ;  /* 0x0000000000289947 */ /* 0x010fea0003800000 */
[----:B------:R-:W4:Y:S02]  /*4720*/  LDC R10, c[0x0][0x74c] ;  /* 0x0001d300ff0a7b82 */ /* 0x000f240000000800 */
[----:B----4-:R-:W-:-:S05]  /*4730*/  IADD3 R9, P1, R21, R10, RZ ;  /* 0x0000000a15097210 */ /* 0x010fca0007f3e0ff */
[----:B------:R-:W-:-:S04]  /*4740*/  IMAD.X R17, RZ, RZ, R11, P1 ;  /* 0x000000ffff117224 */ /* 0x000fc800008e060b */
[----:B------:R-:W-:-:S04]  /*4750*/  IMAD.WIDE.U32 R10, R17, R32, RZ ;  /* 0x00000020110a7225 */ /* 0x000fc800078e00ff */
[----:B0-----:R-:W-:-:S04]  /*4760*/  IMAD.WIDE.U32 R12, P1, R9, R33, R10 ;  /* 0x00000021090c7225 */ /* 0x001fc8000782000a */
[----:B------:R-:W-:-:S04]  /*4770*/  IMAD.WIDE.U32 R10, R9, R32, RZ ;  /* 0x00000020090a7225 */ /* 0x000fc800078e00ff */
[----:B------:R-:W-:Y:S01]  /*4780*/  IMAD.X R15, RZ, RZ, RZ, P1 ;  /* 0x000000ffff0f7224 */ /* 0x000fe200008e06ff */
[----:B------:R-:W-:Y:S01]  /*4790*/  IADD3 RZ, P1, R11, R12, RZ ;  /* 0x0000000c0bff7210 */ /* 0x000fe20007f3e0ff */
[----:B------:R-:W-:-:S04]  /*47a0*/  IMAD.MOV.U32 R14, RZ, RZ, R13 ;  /* 0x000000ffff0e7224 */ /* 0x000fc800078e000d */
[----:B------:R-:W-:-:S08]  /*47b0*/  IMAD.WIDE.U32.X R10, R17, R33, R14, P1 ;  /* 0x00000021110a7225 */ /* 0x000fd000008e040e */
.L_x_89:
[----:B--2---:R-:W-:Y:S01]  /*47c0*/  SHF.R.U64 R9, R10, R27, R11 ;  /* 0x0000001b0a097219 */ /* 0x004fe2000000120b */
[----:B0-----:R-:W-:Y:S01]  /*47d0*/  VIADD R11, R22, 0xffffffff ;  /* 0xffffffff160b7836 */ /* 0x001fe20000000000 */
[----:B------:R-:W-:Y:S01]  /*47e0*/  LOP3.LUT R16, R16, R25, RZ, 0xc0, !PT ;  /* 0x0000001910107212 */ /* 0x000fe200078ec0ff */
[----:B------:R-:W-:Y:S02]  /*47f0*/  IMAD.MOV R20, RZ, RZ, -R20 ;  /* 0x000000ffff147224 */ /* 0x000fe400078e0a14 */
[----:B------:R-:W-:Y:S01]  /*4800*/  IMAD.MOV R10, RZ, RZ, -R9 ;  /* 0x000000ffff0a7224 */ /* 0x000fe200078e0a09 */
[----:B------:R-:W-:Y:S01]  /*4810*/  LOP3.LUT R11, R18, R11, RZ, 0xc0, !PT ;  /* 0x0000000b120b7212 */ /* 0x000fe200078ec0ff */
[----:B-1----:R-:W-:Y:S02]  /*4820*/  @P3 IMAD R28, R23, R20, R24 ;  /* 0x00000014171c3224 */ /* 0x002fe400078e0218 */
[----:B------:R-:W-:Y:S02]  /*4830*/  IMAD R9, R30, R9, R16 ;  /* 0x000000091e097224 */ /* 0x000fe400078e0210 */
[----:B---3--:R-:W-:-:S02]  /*4840*/  IMAD R10, R10, R29, R21 ;  /* 0x0000001d0a0a7224 */ /* 0x008fc400078e0215 */
[----:B------:R-:W-:Y:S02]  /*4850*/  IMAD R9, R9, R31, R28 ;  /* 0x0000001f09097224 */ /* 0x000fe400078e021c */
[----:B------:R-:W-:Y:S02]  /*4860*/  IMAD R12, R10, R22, R11 ;  /* 0x000000160a0c7224 */ /* 0x000fe400078e020b */
[----:B------:R-:W-:-:S03]  /*4870*/  IMAD.MOV.U32 R13, RZ, RZ, 0x1 ;  /* 0x00000001ff0d7424 */ /* 0x000fc600078e00ff */
[----:B------:R-:W-:Y:S02]  /*4880*/  SEL R18, R12, R9, !P3 ;  /* 0x000000090c127207 */ /* 0x000fe40005800000 */
[----:B------:R-:W-:Y:S01]  /*4890*/  SEL R9, R9, R12, !P3 ;  /* 0x0000000c09097207 */ /* 0x000fe20005800000 */
[----:B------:R-:W-:Y:S01]  /*48a0*/  IMAD.MOV.U32 R12, RZ, RZ, R19 ;  /* 0x000000ffff0c7224 */ /* 0x000fe200078e0013 */
[----:B------:R-:W-:-:S07]  /*48b0*/  PRMT R10, R13, 0x7610, R10 ;  /* 0x000076100d0a7816 */ /* 0x000fce000000000a */
.L_x_87:
[----:B------:R-:W-:Y:S01]  /*48c0*/  LOP3.LUT P1, RZ, R10, 0xff, RZ, 0xc0, !PT ;  /* 0x000000ff0aff7812 */ /* 0x000fe2000782c0ff */
[----:B------:R-:W-:-:S12]  /*48d0*/  IMAD.MOV.U32 R14, RZ, RZ, R9 ;  /* 0x000000ffff0e7224 */ /* 0x000fd800078e0009 */
[----:B------:R-:W-:Y:S05]  /*48e0*/  @P1 BRA `(.L_x_90) ;  /* 0xffffffc800701947 */ /* 0x000fea000383ffff */
[----:B------:R-:W-:Y:S05]  /*48f0*/  EXIT ;  /* 0x000000000000794d */ /* 0x000fea0003800000 */
.L_x_8:
[----:B0-----:R-:W-:Y:S01]  /*4900*/  ULDC.64 UR4, c[0x0][0x750] ;  /* 0x0001d40000047ab9 */ /* 0x001fe20000000a00 */
        /* <DEDUP_REMOVED lines=25> */
.L_x_92:
[----:B------:R-:W0:Y:S01]  /*4aa0*/  LDC.64 R28, c[0x0][0x740] ;  /* 0x0001d000ff1c7b82 */ /* 0x000e220000000a00 */
[-CC-:B------:R-:W-:Y:S01]  /*4ab0*/  SHF.R.U64 R21, R16, R6.reuse, R17.reuse ;  /* 0x0000000610157219 */ /* 0x180fe20000001211 */
[----:B------:R-:W-:Y:S01]  /*4ac0*/  IMAD.MOV.U32 R31, RZ, RZ, 0x1 ;  /* 0x00000001ff1f7424 */ /* 0x000fe200078e00ff */
[----:B------:R-:W-:Y:S02]  /*4ad0*/  SHF.R.U32.HI R3, RZ, R6, R17 ;  /* 0x00000006ff037219 */ /* 0x000fe40000011611 */
[----:B------:R-:W-:-:S03]  /*4ae0*/  IADD3 R15, P0, RZ, -R21, RZ ;  /* 0x80000015ff0f7210 */ /* 0x000fc60007f1e0ff */
[----:B------:R-:W1:Y:S02]  /*4af0*/  LDC R14, c[0x0][0x718] ;  /* 0x0001c600ff0e7b82 */ /* 0x000e640000000800 */
[----:B------:R-:W-:Y:S02]  /*4b00*/  IMAD.X R3, RZ, RZ, ~R3, P0 ;  /* 0x000000ffff037224 */ /* 0x000fe400000e0e03 */
[----:B------:R-:W-:-:S04]  /*4b10*/  IMAD.WIDE.U32 R12, R15, R22, R4 ;  /* 0x000000160f0c7225 */ /* 0x000fc800078e0004 */
[----:B------:R-:W2:Y:S01]  /*4b20*/  LDC R16, c[0x0][0x708] ;  /* 0x0001c200ff107b82 */ /* 0x000ea20000000800 */
[----:B------:R-:W-:-:S04]  /*4b30*/  IMAD R6, R3, R22, RZ ;  /* 0x0000001603067224 */ /* 0x000fc800078e02ff */
[----:B------:R-:W-:-:S03]  /*4b40*/  IMAD R3, R15, R23, R6 ;  /* 0x000000170f037224 */ /* 0x000fc600078e0206 */
[----:B------:R-:W3:Y:S01]  /*4b50*/  LDC R26, c[0x0][0x758] ;  /* 0x0001d600ff1a7b82 */ /* 0x000ee20000000800 */
[----:B------:R-:W-:Y:S01]  /*4b60*/  IMAD.IADD R3, R13, 0x1, R3 ;  /* 0x000000010d037824 */ /* 0x000fe200078e0203 */
[----:B0-----:R-:W-:Y:S01]  /*4b70*/  ISETP.NE.U32.AND P0, PT, R28, RZ, PT ;  /* 0x000000ff1c00720c */ /* 0x001fe20003f05070 */
[----:B------:R-:W-:-:S03]  /*4b80*/  IMAD.MOV.U32 R13, RZ, RZ, -0x1 ;  /* 0xffffffffff0d7424 */ /* 0x000fc600078e00ff */
        /* <DEDUP_REMOVED lines=25> */
.L_x_93:
[----:B-1----:R-:W-:Y:S01]  /*4d20*/  SHF.R.U64 R6, R12, R25, R13 ;  /* 0x000000190c067219 */ /* 0x002fe2000000120d */
[----:B0-----:R-:W-:Y:S01]  /*4d30*/  VIADD R13, R24, 0xffffffff ;  /* 0xffffffff180d7836 */ /* 0x001fe20000000000 */
[----:B------:R-:W-:Y:S01]  /*4d40*/  SHF.L.U32 R9, R31, R26, RZ ;  /* 0x0000001a1f097219 */ /* 0x000fe200000006ff */
[----:B------:R-:W-:Y:S01]  /*4d50*/  @P3 IMAD R10, R11, R20, R8 ;  /* 0x000000140b0a3224 */ /* 0x000fe200078e0208 */
[----:B------:R-:W-:Y:S01]  /*4d60*/  LOP3.LUT R3, R22, R33, RZ, 0xc0, !PT ;  /* 0x0000002116037212 */ /* 0x000fe200078ec0ff */
[----:B------:R-:W-:Y:S01]  /*4d70*/  IMAD.MOV R12, RZ, RZ, -R6 ;  /* 0x000000ffff0c7224 */ /* 0x000fe200078e0a06 */
[----:B------:R-:W-:Y:S01]  /*4d80*/  LOP3.LUT R18, R18, R13, RZ, 0xc0, !PT ;  /* 0x0000000d12127212 */ /* 0x000fe200078ec0ff */
[----:B------:R-:W-:Y:S02]  /*4d90*/  IMAD.MOV.U32 R8, RZ, RZ, 0x1 ;  /* 0x00000001ff087424 */ /* 0x000fe400078e00ff */
[----:B------:R-:W-:Y:S02]  /*4da0*/  IMAD R9, R9, R6, R3 ;  /* 0x0000000609097224 */ /* 0x000fe400078e0203 */
[----:B--2---:R-:W-:-:S02]  /*4db0*/  IMAD R3, R12, R27, R23 ;  /* 0x0000001b0c037224 */ /* 0x004fc400078e0217 */
[----:B---3--:R-:W-:Y:S02]  /*4dc0*/  IMAD R6, R9, R30, R10 ;  /* 0x0000001e09067224 */ /* 0x008fe400078e020a */
[----:B------:R-:W-:Y:S01]  /*4dd0*/  IMAD R9, R3, R24, R18 ;  /* 0x0000001803097224 */ /* 0x000fe200078e0212 */
[----:B------:R-:W-:Y:S01]  /*4de0*/  PRMT R3, R8, 0x7610, R3 ;  /* 0x0000761008037816 */ /* 0x000fe20000000003 */
[----:B------:R-:W-:-:S03]  /*4df0*/  IMAD.MOV.U32 R16, RZ, RZ, R21 ;  /* 0x000000ffff107224 */ /* 0x000fc600078e0015 */
[----:B------:R-:W-:Y:S02]  /*4e00*/  SEL R12, R9, R6, !P3 ;  /* 0x00000006090c7207 */ /* 0x000fe40005800000 */
[----:B------:R-:W-:-:S07]  /*4e10*/  SEL R6, R6, R9, !P3 ;  /* 0x0000000906067207 */ /* 0x000fce0005800000 */
.L_x_91:
[----:B------:R-:W-:-:S08]  /*4e20*/  NOP ;  /* 0x0000000000007918 */ /* 0x000fd00000000000 */
[----:B------:R-:W0:-:S00]  /*4e30*/  USETMAXREG.DEALLOC.CTAPOOL 0x28 ;  /* 0x00000028000079c8 */ /* 0x000e0000080e0500 */
[----:B0-----:R-:W-:-:S13]  /*4e40*/  ISETP.NE.AND P0, PT, R7, RZ, PT ;  /* 0x000000ff0700720c */ /* 0x001fda0003f05270 */
[----:B------:R-:W-:Y:S05]  /*4e50*/  @P0 EXIT ;  /* 0x000000000000094d */ /* 0x000fea0003800000 */
[----:B------:R-:W-:Y:S01]  /*4e60*/  LOP3.LUT P0, RZ, R3, 0xff, RZ, 0xc0, !PT ;  /* 0x000000ff03ff7812 */ /* 0x000fe2000780c0ff */
[----:B------:R-:W-:Y:S02]  /*4e70*/  IMAD.MOV.U32 R11, RZ, RZ, 0x1 ;  /* 0x00000001ff0b7424 */ /* 0x000fe400078e00ff */
[----:B------:R-:W-:-:S10]  /*4e80*/  IMAD.MOV.U32 R15, RZ, RZ, RZ ;  /* 0x000000ffff0f7224 */ /* 0x000fd400078e00ff */
[----:B------:R-:W-:Y:S05]  /*4e90*/  @!P0 BRA `(.L_x_94) ;  /* 0x0000000c00788947 */ /* 0x000fea0003800000 */
[----:B------:R-:W0:Y:S01]  /*4ea0*/  LDC R3, c[0x0][0x28c] ;  /* 0x0000a300ff037b82 */ /* 0x000e220000000800 */
[----:B------:R-:W-:Y:S01]  /*4eb0*/  ULDC UR7, c[0x0][0x758] ;  /* 0x0001d60000077ab9 */ /* 0x000fe20000000800 */
[----:B------:R-:W-:Y:S01]  /*4ec0*/  UMOV UR5, 0xffffffff ;  /* 0xffffffff00057882 */ /* 0x000fe20000000000 */
[----:B------:R-:W-:Y:S01]  /*4ed0*/  ULDC UR4, c[0x0][0xc] ;  /* 0x0000030000047ab9 */ /* 0x000fe20000000800 */
[----:B------:R-:W-:Y:S01]  /*4ee0*/  USHF.L.U32 UR21, UR5, UR7, URZ ;  /* 0x0000000705157299 */ /* 0x000fe2000800063f */
[----:B------:R-:W-:Y:S01]  /*4ef0*/  BSSY B0, `(.L_x_94) ;  /* 0x00000d8000007945 */ /* 0x000fe20003800000 */
[----:B------:R-:W-:Y:S01]  /*4f00*/  UMOV UR8, 0x1 ;  /* 0x0000000100087882 */ /* 0x000fe20000000000 */
[----:B------:R-:W-:Y:S01]  /*4f10*/  ULDC UR5, c[0x0][0x10] ;  /* 0x0000040000057ab9 */ /* 0x000fe20000000800 */
[----:B------:R-:W1:Y:S01]  /*4f20*/  S2UR UR15, SR_CgaCtaId ;  /* 0x00000000000f79c3 */ /* 0x000e620000008800 */
[----:B------:R-:W-:Y:S01]  /*4f30*/  UIMAD.WIDE.U32 UR4, UR4, UR5, URZ ;  /* 0x00000005040472a5 */ /* 0x000fe2000f8e003f */
[----:B------:R-:W-:Y:S01]  /*4f40*/  IMAD.MOV.U32 R13, RZ, RZ, 0x1 ;  /* 0x00000001ff0d7424 */ /* 0x000fe200078e00ff */
[----:B------:R-:W-:Y:S01]  /*4f50*/  USHF.L.U32 UR7, UR8, UR7, URZ ;  /* 0x0000000708077299 */ /* 0x000fe2000800063f */
[----:B------:R-:W-:Y:S01]  /*4f60*/  LOP3.LUT R14, R2, 0x2, RZ, 0xfc, !PT ;  /* 0x00000002020e7812 */ /* 0x000fe200078efcff */
[----:B------:R-:W-:Y:S01]  /*4f70*/  IMAD.MOV.U32 R11, RZ, RZ, 0x1 ;  /* 0x00000001ff0b7424 */ /* 0x000fe200078e00ff */
[----:B------:R-:W-:Y:S01]  /*4f80*/  ULDC UR8, c[0x0][0x14] ;  /* 0x0000050000087ab9 */ /* 0x000fe20000000800 */
[----:B------:R-:W-:Y:S01]  /*4f90*/  IMAD.MOV.U32 R15, RZ, RZ, RZ ;  /* 0x000000ffff0f7224 */ /* 0x000fe200078e00ff */
[----:B------:R-:W-:-:S02]  /*4fa0*/  UIMAD.WIDE.U32 UR34, UR4, UR8, URZ ;  /* 0x00000008042272a5 */ /* 0x000fc4000f8e003f */
[----:B------:R-:W-:Y:S01]  /*4fb0*/  UIMAD UR22, UR5, UR8, URZ ;  /* 0x00000008051672a4 */ /* 0x000fe2000f8e023f */
[----:B------:R-:W-:Y:S01]  /*4fc0*/  ULDC UR6, c[0x0][0x700] ;  /* 0x0001c00000067ab9 */ /* 0x000fe20000000800 */
[----:B------:R-:W-:Y:S02]  /*4fd0*/  ULOP3.LUT UR21, URZ, UR21, URZ, 0x33, !UPT ;  /* 0x000000153f157292 */ /* 0x000fe4000f8e333f */
[----:B------:R-:W-:Y:S01]  /*4fe0*/  UIADD3 UR6, UR6, -0x1, URZ ;  /* 0xffffffff06067890 */ /* 0x000fe2000fffe03f */
[----:B0-----:R-:W-:Y:S01]  /*4ff0*/  VIADD R3, R3, 0x7f ;  /* 0x0000007f03037836 */ /* 0x001fe20000000000 */
[----:B------:R-:W-:Y:S01]  /*5000*/  UIADD3 UR22, UR35, UR22, URZ ;  /* 0x0000001623167290 */ /* 0x000fe2000fffe03f */
[----:B------:R-:W-:-:S03]  /*5010*/  ULDC.64 UR36, c[0x0][0x198] ;  /* 0x0000660000247ab9 */ /* 0x000fc60000000a00 */
[----:B------:R-:W-:Y:S01]  /*5020*/  SHF.R.S32.HI R8, RZ, 0x1f, R3 ;  /* 0x0000001fff087819 */ /* 0x000fe20000011403 */
[----:B-1----:R-:W-:-:S03]  /*5030*/  USHF.L.U32 UR13, UR15, 0x6, URZ ;  /* 0x000000060f0d7899 */ /* 0x002fc6000800063f */
[----:B------:R-:W-:Y:S01]  /*5040*/  LEA.HI R8, R8, R3, RZ, 0x7 ;  /* 0x0000000308087211 */ /* 0x000fe200078f38ff */
[----:B------:R-:W-:Y:S02]  /*5050*/  USHF.L.U32 UR29, UR15, 0xc, URZ ;  /* 0x0000000c0f1d7899 */ /* 0x000fe4000800063f */
[----:B------:R-:W-:Y:S01]  /*5060*/  USHF.L.U32 UR14, UR15, 0x7, URZ ;  /* 0x000000070f0e7899 */ /* 0x000fe2000800063f */
[----:B------:R-:W-:Y:S01]  /*5070*/  SHF.R.S32.HI R10, RZ, 0x7, R8 ;  /* 0x00000007ff0a7819 */ /* 0x000fe20000011408 */
[----:B------:R-:W-:Y:S02]  /*5080*/  USHF.L.U32 UR15, UR15, 0xa, URZ ;  /* 0x0000000a0f0f7899 */ /* 0x000fe4000800063f */
[----:B------:R-:W-:Y:S02]  /*5090*/  ULOP3.LUT UR13, UR13, 0x40, URZ, 0xc0, !UPT ;  /* 0x000000400d0d7892 */ /* 0x000fe4000f8ec03f */
[----:B------:R-:W-:Y:S01]  /*50a0*/  VIADD R3, R10, 0x1 ;  /* 0x000000010a037836 */ /* 0x000fe20000000000 */
[----:B------:R-:W-:-:S02]  /*50b0*/  ULOP3.LUT UR14, UR14, 0x80, URZ, 0xc0, !UPT ;  /* 0x000000800e0e7892 */ /* 0x000fc4000f8ec03f */
[----:B------:R-:W-:-:S12]  /*50c0*/  ULOP3.LUT UR15, UR15, 0x400, URZ, 0xc0, !UPT ;  /* 0x000004000f0f7892 */ /* 0x000fd8000f8ec03f */
.L_x_105:
[----:B------:R-:W-:-:S03]  /*50d0*/  UMOV UR4, 0xffffffff ;  /* 0xffffffff00047882 */ /* 0x000fc60000000000 */
[----:B------:R-:W-:Y:S05]  /*50e0*/  BRA.DIV UR4, `(.L_x_95) ;  /* 0x0000001204dc7947 */ /* 0x000fea000b800000 */
[----:B------:R-:W-:-:S13]  /*50f0*/  ELECT P0, URZ, PT ;  /* 0x00000000003f782f */ /* 0x000fda0003800000 */
.L_x_124:
[----:B------:R-:W0:Y:S01]  /*5100*/  LDC R7, c[0x0][0x28c] ;  /* 0x0000a300ff077b82 */ /* 0x000e220000000800 */
[----:B------:R-:W-:Y:S01]  /*5110*/  BSSY B1, `(.L_x_96) ;  /* 0x0000045000017945 */ /* 0x000fe20003800000 */
[----:B0-----:R-:W-:-:S13]  /*5120*/  ISETP.LT.OR P0, PT, R7, 0x1, !P0 ;  /* 0x000000010700780c */ /* 0x001fda0004701670 */
[----:B------:R-:W-:Y:S05]  /*5130*/  @P0 BRA `(.L_x_97) ;  /* 0x0000000400080947 */ /* 0x000fea0003800000 */
[----:B------:R-:W-:Y:S01]  /*5140*/  LEA R24, R6, UR14, 0x8 ;  /* 0x0000000e06187c11 */ /* 0x000fe2000f8e40ff */
[----:B------:R-:W-:Y:S01]  /*5150*/  IMAD.SHL.U32 R18, R12, 0x40, RZ ;  /* 0x000000400c127824 */ /* 0x000fe200078e00ff */
[----:B------:R-:W-:Y:S01]  /*5160*/  LEA R17, R6, UR13, 0x7 ;  /* 0x0000000d06117c11 */ /* 0x000fe2000f8e38ff */
[----:B------:R-:W-:Y:S01]  /*5170*/  IMAD.MOV.U32 R21, RZ, RZ, RZ ;  /* 0x000000ffff157224 */ /* 0x000fe200078e00ff */
[----:B------:R-:W-:Y:S01]  /*5180*/  CS2R R22, SRZ ;  /* 0x0000000000167805 */ /* 0x000fe2000001ff00 */
[----:B------:R-:W-:Y:S02]  /*5190*/  IMAD.MOV.U32 R6, RZ, RZ, R3 ;  /* 0x000000ffff067224 */ /* 0x000fe400078e0003 */
[----:B------:R-:W-:Y:S02]  /*51a0*/  IMAD.MOV.U32 R7, RZ, RZ, R11 ;  /* 0x000000ffff077224 */ /* 0x000fe400078e000b */
[----:B------:R-:W-:-:S07]  /*51b0*/  IMAD.MOV.U32 R8, RZ, RZ, R15 ;  /* 0x000000ffff087224 */ /* 0x000fce00078e000f */
.L_x_100:
[----:B------:R-:W0:Y:S01]  /*51c0*/  S2R R12, SR_CgaCtaId ;  /* 0x00000000000c7919 */ /* 0x000e220000008800 */
[----:B------:R-:W-:Y:S02]  /*51d0*/  MOV R9, 0x400 ;  /* 0x0000040000097802 */ /* 0x000fe40000000f00 */
[----:B------:R-:W-:Y:S02]  /*51e0*/  LOP3.LUT P1, RZ, R0, 0x7f, RZ, 0xc0, !PT ;  /* 0x0000007f00ff7812 */ /* 0x000fe4000782c0ff */
[----:B0-----:R-:W-:Y:S02]  /*51f0*/  LEA R19, R12, R9, 0x18 ;  /* 0x000000090c137211 */ /* 0x001fe400078ec0ff */
[----:B------:R-:W-:-:S09]  /*5200*/  SHF.L.U32 R9, R7, 0x1f, RZ ;  /* 0x0000001f07097819 */ /* 0x000fd200000006ff */
[----:B------:R-:W0:Y:S01]  /*5210*/  @!P1 LDC R12, c[0x0][0x640] ;  /* 0x00019000ff0c9b82 */ /* 0x000e220000000800 */
[----:B------:R-:W-:-:S04]  /*5220*/  IMAD R20, R8, 0x8, R19 ;  /* 0x0000000808147824 */ /* 0x000fc800078e0213 */
[----:B------:R-:W1:Y:S02]  /*5230*/  SYNCS.PHASECHK.TRANS64.TRYWAIT P0, [R20+URZ+0x60], R9 ;  /* 0x00006009140075a7 */ /* 0x000e64000800017f */
[----:B-1----:R-:W-:Y:S05]  /*5240*/  @!P0 BRA `(.L_x_98) ;  /* 0x0000001000a48947 */ /* 0x002fea0003800000 */
.L_x_125:
[----:B-1----:R-:W-:Y:S01]  /*5250*/  PRMT R9, R14, 0x9910, RZ ;  /* 0x000099100e097816 */ /* 0x002fe200000000ff */
[----:B0-----:R0:W-:Y:S03]  /*5260*/  @!P1 SYNCS.ARRIVE.TRANS64 RZ, [R20+URZ], R12 ;  /* 0x0000000c14ff99a7 */ /* 0x0011e6000800003f */
[----:B------:R-:W-:-:S13]  /*5270*/  ISETP.NE.AND P0, PT, R9, 0x2, PT ;  /* 0x000000020900780c */ /* 0x000fda0003f05270 */
[----:B0-----:R-:W-:Y:S05]  /*5280*/  @P0 BRA `(.L_x_99) ;  /* 0x0000000000040947 */ /* 0x001fea0003800000 */
[----:B------:R-:W-:Y:S01]  /*5290*/  BPT.TRAP 0x1 ;  /* 0x000000040000795c */ /* 0x000fe20000300000 */
.L_x_99:
[----:B------:R-:W-:Y:S01]  /*52a0*/  R2UR UR8, R8 ;  /* 0x00000000080872ca */ /* 0x000fe200000e0000 */
[----:B------:R-:W-:Y:S01]  /*52b0*/  VIADD R6, R6, 0xffffffff ;  /* 0xffffffff06067836 */ /* 0x000fe20000000000 */
[----:B------:R-:W-:Y:S01]  /*52c0*/  R2UR UR16, R8 ;  /* 0x00000000081072ca */ /* 0x000fe200000e0000 */
[----:B------:R-:W-:Y:S01]  /*52d0*/  UIADD3 UR30, UP0, UR36, 0xf0, URZ ;  /* 0x000000f0241e7890 */ /* 0x000fe2000ff1e03f */
[----:B------:R-:W-:Y:S01]  /*52e0*/  R2UR UR9, R19 ;  /* 0x00000000130972ca */ /* 0x000fe200000e0000 */
[----:B------:R-:W-:Y:S01]  /*52f0*/  UIADD3 UR32, UP1, UR36, 0x1f0, URZ ;  /* 0x000001f024207890 */ /* 0x000fe2000ff3e03f */
[----:B------:R-:W-:Y:S01]  /*5300*/  R2UR UR25, R20 ;  /* 0x00000000141972ca */ /* 0x000fe200000e0000 */
[----:B------:R-:W-:Y:S01]  /*5310*/  UIADD3 UR38, UP2, UR36, 0x2f0, URZ ;  /* 0x000002f024267890 */ /* 0x000fe2000ff5e03f */
[----:B------:R-:W-:Y:S01]  /*5320*/  R2UR UR28, R16 ;  /* 0x00000000101c72ca */ /* 0x000fe200000e0000 */
[----:B------:R-:W-:Y:S01]  /*5330*/  UIADD3.X UR31, URZ, UR37, URZ, UP0, !UPT ;  /* 0x000000253f1f7290 */ /* 0x000fe200087fe43f */
[----:B------:R-:W-:Y:S01]  /*5340*/  R2UR UR26, R22 ;  /* 0x00000000161a72ca */ /* 0x000fe200000e0000 */
[----:B------:R-:W-:Y:S01]  /*5350*/  UIADD3.X UR33, URZ, UR37, URZ, UP1, !UPT ;  /* 0x000000253f217290 */ /* 0x000fe20008ffe43f */
[----:B------:R-:W-:Y:S01]  /*5360*/  R2UR UR27, R17 ;  /* 0x00000000111b72ca */ /* 0x000fe200000e0000 */
[----:B------:R-:W-:Y:S01]  /*5370*/  USHF.L.U32 UR8, UR8, 0xd, URZ ;  /* 0x0000000d08087899 */ /* 0x000fe2000800063f */
[----:B------:R-:W-:Y:S01]  /*5380*/  R2UR UR18, R24 ;  /* 0x00000000181272ca */ /* 0x000fe200000e0000 */
[----:B------:R-:W-:Y:S01]  /*5390*/  ULEA UR16, UR16, UR15, 0xb ;  /* 0x0000000f10107291 */ /* 0x000fe2000f8e583f */
[----:B------:R-:W-:Y:S01]  /*53a0*/  R2UR UR19, R23 ;  /* 0x00000000171372ca */ /* 0x000fe200000e0000 */
[----:B------:R-:W-:Y:S01]  /*53b0*/  ULOP3.LUT UR24, UR8, 0x1000, UR29, 0xf8, !UPT ;  /* 0x0000100008187892 */ /* 0x000fe2000f8ef81d */
[----:B------:R-:W-:Y:S01]  /*53c0*/  R2UR UR10, R21 ;  /* 0x00000000150a72ca */ /* 0x000fe200000e0000 */
[----:B------:R-:W-:Y:S01]  /*53d0*/  UIADD3 UR16, UR9, 0x30180, UR16 ;  /* 0x0003018009107890 */ /* 0x000fe2000fffe010 */
[----:B------:R-:W-:Y:S01]  /*53e0*/  R2UR UR11, R18 ;  /* 0x00000000120b72ca */ /* 0x000fe200000e0000 */
[----:B------:R-:W-:Y:S01]  /*53f0*/  UIADD3 UR24, UR9, 0x180, UR24 ;  /* 0x0000018009187890 */ /* 0x000fe2000fffe018 */
[----:B------:R-:W-:Y:S01]  /*5400*/  ISETP.GT.AND P1, PT, R6, 0x1, PT ;  /* 0x000000010600780c */ /* 0x000fe20003f24270 */
[----:B------:R-:W-:Y:S01]  /*5410*/  VIADD R8, R8, 0x1 ;  /* 0x0000000108087836 */ /* 0x000fe20000000000 */
[----:B------:R-:W-:Y:S01]  /*5420*/  UIADD3.X UR39, URZ, UR37, URZ, UP2, !UPT ;  /* 0x000000253f277290 */ /* 0x000fe200097fe43f */
[----:B------:R-:W-:Y:S01]  /*5430*/  VIADD R23, R23, 0x1 ;  /* 0x0000000117177836 */ /* 0x000fe20000000000 */
[----:B------:R-:W-:Y:S01]  /*5440*/  UIADD3 UR8, UR9, 0x18180, UR8 ;  /* 0x0001818009087890 */ /* 0x000fe2000fffe008 */
[----:B------:R-:W-:Y:S01]  /*5450*/  VIADD R22, R22, 0x40 ;  /* 0x0000004016167836 */ /* 0x000fe20000000000 */
[C---:B------:R-:W-:Y:S01]  /*5460*/  ISETP.NE.AND P0, PT, R8.reuse, 0xc, PT ;  /* 0x0000000c0800780c */ /* 0x040fe20003f05270 */
[----:B------:R-:W-:Y:S01]  /*5470*/  UMOV UR23, 0x30000 ;  /* 0x0003000000177882 */ /* 0x000fe20000000000 */
[----:B------:R-:W-:Y:S01]  /*5480*/  UMOV UR4, 0x0 ;  /* 0x0000000000047882 */ /* 0x000fe20000000000 */
[----:B------:R-:W-:Y:S01]  /*5490*/  UMOV UR5, 0x10000000 ;  /* 0x1000000000057882 */ /* 0x000fe20000000000 */
[----:B------:R-:W-:Y:S01]  /*54a0*/  UMOV UR17, UR25 ;  /* 0x0000001900117c82 */ /* 0x000fe20008000000 */
[----:B------:R-:W-:Y:S01]  /*54b0*/  UMOV UR20, UR28 ;  /* 0x0000001c00147c82 */ /* 0x000fe20008000000 */
[----:B------:R0:W-:Y:S01]  /*54c0*/  UTMALDG.3D.MULTICAST [UR24], [UR30], UR23, desc[UR4] ;  /* 0x000004181e0073b4 */ /* 0x0001e20008011817 */
[----:B------:R-:W-:Y:S01]  /*54d0*/  UMOV UR9, UR25 ;  /* 0x0000001900097c82 */ /* 0x000fe20008000000 */
[----:B------:R-:W-:Y:S01]  /*54e0*/  UMOV UR12, UR28 ;  /* 0x0000001c000c7c82 */ /* 0x000fe20008000000 */
[----:B------:R-:W-:Y:S01]  /*54f0*/  SEL R12, RZ, 0x1, P0 ;  /* 0x00000001ff0c7807 */ /* 0x000fe20000000000 */
[----:B------:R-:W-:Y:S01]  /*5500*/  VIADD R21, R21, 0x80 ;  /* 0x0000008015157836 */ /* 0x000fe20000000000 */
[----:B------:R-:W-:-:S02]  /*5510*/  SEL R8, R8, RZ, P0 ;  /* 0x000000ff08087207 */ /* 0x000fc40000000000 */
[----:B------:R-:W-:Y:S01]  /*5520*/  LOP3.LUT R7, R7, R12, RZ, 0x3c, !PT ;  /* 0x0000000c07077212 */ /* 0x000fe200078e3cff */
[----:B------:R0:W-:Y:S01]  /*5530*/  UTMALDG.3D.MULTICAST [UR16], [UR32], UR23, desc[UR4] ;  /* 0x00000410200073b4 */ /* 0x0001e20008011817 */
[----:B------:R0:W-:Y:S02]  /*5540*/  UTMALDG.3D [UR8], [UR38], desc[UR4] ;  /* 0x00000408260075b4 */ /* 0x0001e40008011000 */
[----:B0-----:R-:W-:Y:S05]  /*5550*/  @P1 BRA `(.L_x_100) ;  /* 0xfffffffc00181947 */ /* 0x001fea000383ffff */
.L_x_97:
[----:B------:R-:W-:Y:S05]  /*5560*/  BSYNC B1 ;  /* 0x0000000000017941 */ /* 0x000fea0003800000 */
.L_x_96:
[----:B------:R-:W-:Y:S01]  /*5570*/  LOP3.LUT P1, RZ, R13, 0xff, RZ, 0xc0, !PT ;  /* 0x000000ff0dff7812 */ /* 0x000fe2000782c0ff */
[C---:B------:R-:W-:Y:S01]  /*5580*/  IMAD.IADD R15, R10.reuse, 0x1, R15 ;  /* 0x000000010a0f7824 */ /* 0x040fe200078e020f */
[----:B------:R-:W-:Y:S01]  /*5590*/  ULDC.64 UR4, c[0x0][0x750] ;  /* 0x0001d40000047ab9 */ /* 0x000fe20000000a00 */
[C---:B------:R-:W-:Y:S01]  /*55a0*/  ISETP.GE.U32.AND P2, PT, R10.reuse, 0xc, PT ;  /* 0x0000000c0a00780c */ /* 0x040fe20003f46070 */
[----:B------:R-:W-:Y:S01]  /*55b0*/  BSSY B1, `(.L_x_101) ;  /* 0x0000069000017945 */ /* 0x000fe20003800000 */
[----:B------:R-:W-:Y:S01]  /*55c0*/  IMAD.MOV.U32 R12, RZ, RZ, -0x1 ;  /* 0xffffffffff0c7424 */ /* 0x000fe200078e00ff */
[----:B------:R-:W-:Y:S01]  /*55d0*/  ISETP.GT.U32.AND P0, PT, R15, 0xb, PT ;  /* 0x0000000b0f00780c */ /* 0x000fe20003f04070 */
[----:B------:R-:W-:Y:S01]  /*55e0*/  IMAD.MOV.U32 R16, RZ, RZ, -0x1 ;  /* 0xffffffffff107424 */ /* 0x000fe200078e00ff */
[----:B------:R-:W-:Y:S02]  /*55f0*/  PRMT R13, RZ, 0x7610, R13 ;  /* 0x00007610ff0d7816 */ /* 0x000fe4000000000d */
[----:B------:R-:W-:-:S03]  /*5600*/  ISETP.LT.U32.AND P0, PT, R10, 0xc, P0 ;  /* 0x0000000c0a00780c */ /* 0x000fc60000701070 */
[----:B------:R-:W0:Y:S01]  /*5610*/  @P1 S2R R7, SR_CgaCtaId ;  /* 0x0000000000071919 */ /* 0x000e220000008800 */
[----:B------:R-:W-:-:S04]  /*5620*/  @P1 MOV R6, 0x400 ;  /* 0x0000040000061802 */ /* 0x000fc80000000f00 */
[----:B0-----:R-:W-:Y:S01]  /*5630*/  @P1 LEA R8, R7, R6, 0x18 ;  /* 0x0000000607081211 */ /* 0x001fe200078ec0ff */
[----:B------:R-:W-:Y:S01]  /*5640*/  IMAD.WIDE.U32 R6, R15, -0x55555555, RZ ;  /* 0xaaaaaaab0f067825 */ /* 0x000fe200078e00ff */
[----:B------:R-:W-:Y:S02]  /*5650*/  SEL R6, RZ, 0x1, !P0 ;  /* 0x00000001ff067807 */ /* 0x000fe40004000000 */
[----:B------:R0:W-:Y:S01]  /*5660*/  @P1 SYNCS.ARRIVE.TRANS64.A1T0 RZ, [R8+URZ+0xd8], RZ ;  /* 0x0000d8ff08ff19a7 */ /* 0x0001e2000810003f */
[----:B------:R-:W-:Y:S02]  /*5670*/  IADD3 R4, P1, R4, UR34, RZ ;  /* 0x0000002204047c10 */ /* 0x000fe4000ff3e0ff */
[----:B------:R-:W-:Y:S01]  /*5680*/  LOP3.LUT R11, R11, R6, RZ, 0x3c, !PT ;  /* 0x000000060b0b7212 */ /* 0x000fe200078e3cff */
[----:B------:R-:W-:Y:S01]  /*5690*/  IMAD.MOV.U32 R6, RZ, RZ, -0x1 ;  /* 0xffffffffff067424 */ /* 0x000fe200078e00ff */
[----:B------:R-:W-:Y:S02]  /*56a0*/  IADD3.X R5, R5, UR22, RZ, P1, !PT ;  /* 0x0000001605057c10 */ /* 0x000fe40008ffe4ff */
[----:B------:R-:W-:-:S02]  /*56b0*/  ISETP.GE.U32.AND P0, PT, R4, UR4, PT ;  /* 0x0000000404007c0c */ /* 0x000fc4000bf06070 */
[----:B0-----:R-:W-:Y:S02]  /*56c0*/  SHF.R.U32.HI R8, RZ, 0x3, R7 ;  /* 0x00000003ff087819 */ /* 0x001fe40000011607 */
[----:B------:R-:W-:Y:S02]  /*56d0*/  ISETP.GE.U32.AND.EX P0, PT, R5, UR5, PT, P0 ;  /* 0x0000000505007c0c */ /* 0x000fe4000bf06100 */
[----:B------:R-:W-:Y:S01]  /*56e0*/  @P2 LOP3.LUT R11, R11, 0x1, R8, 0x78, !PT ;  /* 0x000000010b0b2812 */ /* 0x000fe200078e7808 */
[----:B------:R-:W-:Y:S01]  /*56f0*/  IMAD R15, R8, -0xc, R15 ;  /* 0xfffffff4080f7824 */ /* 0x000fe200078e020f */
[----:B------:R-:W-:-:S09]  /*5700*/  PRMT R7, RZ, 0x7610, R7 ;  /* 0x00007610ff077816 */ /* 0x000fd20000000007 */
[----:B------:R-:W-:Y:S05]  /*5710*/  @P0 BRA `(.L_x_102) ;  /* 0x0000000400480947 */ /* 0x000fea0003800000 */
[----:B------:R-:W0:Y:S01]  /*5720*/  S2R R17, SR_CTAID.X ;  /* 0x0000000000117919 */ /* 0x000e220000002500 */
[----:B------:R-:W-:Y:S01]  /*5730*/  ULDC.64 UR4, c[0x0][0x728] ;  /* 0x0001ca0000047ab9 */ /* 0x000fe20000000a00 */
[----:B------:R-:W1:Y:S01]  /*5740*/  LDC R18, c[0x0][0x144] ;  /* 0x00005100ff127b82 */ /* 0x000e620000000800 */
[----:B------:R-:W-:Y:S01]  /*5750*/  ISETP.NE.U32.AND P0, PT, RZ, UR4, PT ;  /* 0x00000004ff007c0c */ /* 0x000fe2000bf05070 */
[----:B------:R-:W2:Y:S01]  /*5760*/  S2R R12, SR_CTAID.Y ;  /* 0x00000000000c7919 */ /* 0x000ea20000002600 */
[----:B------:R-:W-:Y:S01]  /*5770*/  ULDC UR8, c[0x0][0x150] ;  /* 0x0000540000087ab9 */ /* 0x000fe20000000800 */
[----:B------:R-:W-:Y:S01]  /*5780*/  ULDC UR9, c[0x0][0x730] ;  /* 0x0001cc0000097ab9 */ /* 0x000fe20000000800 */
[----:B------:R-:W-:Y:S01]  /*5790*/  ISETP.NE.AND.EX P0, PT, RZ, UR5, PT, P0 ;  /* 0x00000005ff007c0c */ /* 0x000fe2000bf05300 */
[----:B------:R-:W-:Y:S01]  /*57a0*/  IMAD.MOV.U32 R6, RZ, RZ, R4 ;  /* 0x000000ffff067224 */ /* 0x000fe200078e0004 */
[----:B0-----:R-:W-:-:S05]  /*57b0*/  I2FP.F32.U32 R7, R17 ;  /* 0x0000001100077245 */ /* 0x001fca0000201000 */
[----:B------:R-:W-:Y:S01]  /*57c0*/  FMUL R20, R7, UR8 ;  /* 0x0000000807147c20 */ /* 0x000fe20008400000 */
[----:B------:R-:W-:-:S05]  /*57d0*/  IMAD.MOV.U32 R7, RZ, RZ, R5 ;  /* 0x000000ffff077224 */ /* 0x000fca00078e0005 */
[----:B--2---:R-:W-:Y:S05]  /*57e0*/  @!P0 BRA `(.L_x_103) ;  /* 0x0000000000288947 */ /* 0x004fea0003800000 */
[----:B------:R-:W-:Y:S02]  /*57f0*/  ULDC UR8, c[0x0][0x734] ;  /* 0x0001cd0000087ab9 */ /* 0x000fe40000000800 */
[----:B------:R-:W-:-:S05]  /*5800*/  IADD3 R7, P0, R4, UR8, RZ ;  /* 0x0000000804077c10 */ /* 0x000fca000ff1e0ff */
[----:B------:R-:W-:-:S04]  /*5810*/  IMAD.X R19, RZ, RZ, R5, P0 ;  /* 0x000000ffff137224 */ /* 0x000fc800000e0605 */
[----:B------:R-:W-:-:S04]  /*5820*/  IMAD.WIDE.U32 R8, R19, UR4, RZ ;  /* 0x0000000413087c25 */ /* 0x000fc8000f8e00ff */
[----:B------:R-:W-:-:S04]  /*5830*/  IMAD.WIDE.U32 R8, P0, R7, UR5, R8 ;  /* 0x0000000507087c25 */ /* 0x000fc8000f800008 */
[----:B------:R-:W-:-:S04]  /*5840*/  IMAD.WIDE.U32 R6, R7, UR4, RZ ;  /* 0x0000000407067c25 */ /* 0x000fc8000f8e00ff */
[----:B------:R-:W-:Y:S01]  /*5850*/  IMAD.MOV.U32 R6, RZ, RZ, R9 ;  /* 0x000000ffff067224 */ /* 0x000fe200078e0009 */
[----:B------:R-:W-:Y:S01]  /*5860*/  IADD3 RZ, P1, R7, R8, RZ ;  /* 0x0000000807ff7210 */ /* 0x000fe20007f3e0ff */
[----:B------:R-:W-:-:S04]  /*5870*/  IMAD.X R7, RZ, RZ, RZ, P0 ;  /* 0x000000ffff077224 */ /* 0x000fc800000e06ff */
[----:B------:R-:W-:-:S08]  /*5880*/  IMAD.WIDE.U32.X R6, R19, UR5, R6, P1 ;  /* 0x0000000513067c25 */ /* 0x000fd000088e0406 */
.L_x_103:
[--C-:B------:R-:W-:Y:S01]  /*5890*/  SHF.R.U64 R16, R6, UR9, R7.reuse ;  /* 0x0000000906107c19 */ /* 0x100fe20008001207 */
[----:B------:R-:W0:Y:S01]  /*58a0*/  F2I.U32.TRUNC.NTZ R20, R20 ;  /* 0x0000001400147305 */ /* 0x000e22000020f000 */
[----:B------:R-:W-:Y:S01]  /*58b0*/  SHF.R.U32.HI R6, RZ, UR9, R7 ;  /* 0x00000009ff067c19 */ /* 0x000fe20008011607 */
[----:B------:R-:W-:Y:S01]  /*58c0*/  ULDC.64 UR4, c[0x0][0x720] ;  /* 0x0001c80000047ab9 */ /* 0x000fe20000000a00 */
[----:B------:R-:W-:Y:S01]  /*58d0*/  IADD3 R9, P0, RZ, -R16, RZ ;  /* 0x80000010ff097210 */ /* 0x000fe20007f1e0ff */
[----:B------:R-:W-:Y:S01]  /*58e0*/  ULDC.64 UR8, c[0x0][0x740] ;  /* 0x0001d00000087ab9 */ /* 0x000fe20000000a00 */
[----:B------:R-:W2:Y:S03]  /*58f0*/  LDC R21, c[0x0][0x148] ;  /* 0x00005200ff157b82 */ /* 0x000ea60000000800 */
[----:B------:R-:W-:Y:S01]  /*5900*/  IMAD.X R6, RZ, RZ, ~R6, P0 ;  /* 0x000000ffff067224 */ /* 0x000fe200000e0e06 */
[----:B------:R-:W-:-:S03]  /*5910*/  ISETP.NE.U32.AND P0, PT, RZ, UR8, PT ;  /* 0x00000008ff007c0c */ /* 0x000fc6000bf05070 */
[----:B------:R-:W-:Y:S01]  /*5920*/  IMAD R8, R6, UR4, RZ ;  /* 0x0000000406087c24 */ /* 0x000fe2000f8e02ff */
[----:B------:R-:W-:Y:S01]  /*5930*/  ISETP.NE.AND.EX P0, PT, RZ, UR9, PT, P0 ;  /* 0x00000009ff007c0c */ /* 0x000fe2000bf05300 */
[----:B------:R-:W-:Y:S01]  /*5940*/  IMAD.WIDE.U32 R6, R9, UR4, R4 ;  /* 0x0000000409067c25 */ /* 0x000fe2000f8e0004 */
[----:B------:R-:W-:-:S03]  /*5950*/  ULDC UR4, c[0x0][0x718] ;  /* 0x0001c60000047ab9 */ /* 0x000fc60000000800 */
[----:B------:R-:W-:Y:S01]  /*5960*/  IMAD R9, R9, UR5, R8 ;  /* 0x0000000509097c24 */ /* 0x000fe2000f8e0208 */
[----:B------:R-:W-:Y:S01]  /*5970*/  ULDC UR5, c[0x0][0x154] ;  /* 0x0000550000057ab9 */ /* 0x000fe20000000800 */
[----:B0-----:R-:W-:Y:S02]  /*5980*/  IMAD.MOV R8, RZ, RZ, -R20 ;  /* 0x000000ffff087224 */ /* 0x001fe400078e0a14 */
[----:B------:R-:W-:Y:S02]  /*5990*/  IMAD.IADD R7, R7, 0x1, R9 ;  /* 0x0000000107077824 */ /* 0x000fe400078e0209 */
[----:B-1----:R-:W-:Y:S01]  /*59a0*/  IMAD R17, R18, R8, R17 ;  /* 0x0000000812117224 */ /* 0x002fe200078e0211 */
[----:B------:R-:W-:Y:S02]  /*59b0*/  I2FP.F32.U32 R8, R12 ;  /* 0x0000000c00087245 */ /* 0x000fe40000201000 */
[--C-:B------:R-:W-:Y:S02]  /*59c0*/  SHF.R.U64 R18, R6, UR4, R7.reuse ;  /* 0x0000000406127c19 */ /* 0x100fe40008001207 */
[----:B------:R-:W-:Y:S01]  /*59d0*/  SHF.R.U32.HI R7, RZ, UR4, R7 ;  /* 0x00000004ff077c19 */ /* 0x000fe20008011607 */
[----:B------:R-:W-:Y:S01]  /*59e0*/  FMUL R8, R8, UR5 ;  /* 0x0000000508087c20 */ /* 0x000fe20008400000 */
[----:B------:R-:W-:-:S02]  /*59f0*/  ULDC UR4, c[0x0][0x708] ;  /* 0x0001c20000047ab9 */ /* 0x000fc40000000800 */
[--C-:B------:R-:W-:Y:S01]  /*5a00*/  SHF.R.U64 R20, R18, UR4, R7.reuse ;  /* 0x0000000412147c19 */ /* 0x100fe20008001207 */
[----:B------:R0:W1:Y:S01]  /*5a10*/  F2I.U32.TRUNC.NTZ R22, R8 ;  /* 0x0000000800167305 */ /* 0x000062000020f000 */
[----:B------:R-:W-:Y:S01]  /*5a20*/  SHF.R.U32.HI R7, RZ, UR4, R7 ;  /* 0x00000004ff077c19 */ /* 0x000fe20008011607 */
[----:B------:R-:W-:-:S03]  /*5a30*/  ULDC UR4, c[0x0][0x758] ;  /* 0x0001d60000047ab9 */ /* 0x000fc60000000800 */
[--C-:B------:R-:W-:Y:S02]  /*5a40*/  SHF.R.U64 R19, R20, UR4, R7.reuse ;  /* 0x0000000414137c19 */ /* 0x100fe40008001207 */
[----:B------:R-:W-:-:S03]  /*5a50*/  SHF.R.U32.HI R23, RZ, UR4, R7 ;  /* 0x00000004ff177c19 */ /* 0x000fc60008011607 */
[----:B------:R-:W-:Y:S02]  /*5a60*/  IMAD.MOV.U32 R6, RZ, RZ, R19 ;  /* 0x000000ffff067224 */ /* 0x000fe400078e0013 */
[----:B------:R-:W-:Y:S01]  /*5a70*/  IMAD.MOV.U32 R7, RZ, RZ, R23 ;  /* 0x000000ffff077224 */ /* 0x000fe200078e0017 */
[----:B0-----:R-:W-:Y:S06]  /*5a80*/  @!P0 BRA `(.L_x_104) ;  /* 0x0000000000288947 */ /* 0x001fec0003800000 */
        /* <DEDUP_REMOVED lines=10> */
.L_x_104:
[----:B------:R-:W-:Y:S01]  /*5b30*/  ULDC UR4, c[0x0][0x748] ;  /* 0x0001d20000047ab9 */ /* 0x000fe20000000800 */
[----:B-1----:R-:W-:Y:S01]  /*5b40*/  IMAD.MOV R22, RZ, RZ, -R22 ;  /* 0x000000ffff167224 */ /* 0x002fe200078e0a16 */
[----:B------:R-:W-:Y:S01]  /*5b50*/  SHF.R.U64 R7, R6, UR4, R7 ;  /* 0x0000000406077c19 */ /* 0x000fe20008001207 */
[----:B------:R-:W-:Y:S01]  /*5b60*/  ULDC UR4, c[0x0][0x738] ;  /* 0x0001ce0000047ab9 */ /* 0x000fe20000000800 */
[----:B------:R-:W-:Y:S01]  /*5b70*/  LOP3.LUT R6, R20, UR21, RZ, 0xc0, !PT ;  /* 0x0000001514067c12 */ /* 0x000fe2000f8ec0ff */
[----:B--2---:R-:W-:Y:S01]  /*5b80*/  @P3 IMAD R17, R21, R22, R12 ;  /* 0x0000001615113224 */ /* 0x004fe200078e020c */
[----:B------:R-:W-:Y:S01]  /*5b90*/  LOP3.LUT R18, R18, UR6, RZ, 0xc0, !PT ;  /* 0x0000000612127c12 */ /* 0x000fe2000f8ec0ff */
[----:B------:R-:W-:Y:S01]  /*5ba0*/  IMAD.MOV R8, RZ, RZ, -R7 ;  /* 0x000000ffff087224 */ /* 0x000fe200078e0a07 */
[----:B------:R-:W-:Y:S01]  /*5bb0*/  ULDC UR5, c[0x0][0x710] ;  /* 0x0001c40000057ab9 */ /* 0x000fe20000000800 */
[----:B------:R-:W-:Y:S02]  /*5bc0*/  IMAD R6, R7, UR7, R6 ;  /* 0x0000000707067c24 */ /* 0x000fe4000f8e0206 */
[----:B------:R-:W-:Y:S01]  /*5bd0*/  IMAD R19, R8, UR4, R19 ;  /* 0x0000000408137c24 */ /* 0x000fe2000f8e0213 */
[----:B------:R-:W-:Y:S01]  /*5be0*/  ULDC UR4, c[0x0][0x700] ;  /* 0x0001c00000047ab9 */ /* 0x000fe20000000800 */
[----:B------:R-:W-:-:S02]  /*5bf0*/  IMAD R17, R6, UR5, R17 ;  /* 0x0000000506117c24 */ /* 0x000fc4000f8e0211 */
[----:B------:R-:W-:Y:S02]  /*5c00*/  IMAD R6, R19, UR4, R18 ;  /* 0x0000000413067c24 */ /* 0x000fe4000f8e0212 */
[----:B------:R-:W-:-:S03]  /*5c10*/  IMAD.MOV.U32 R7, RZ, RZ, 0x1 ;  /* 0x00000001ff077424 */ /* 0x000fc600078e00ff */
[----:B------:R-:W-:Y:S02]  /*5c20*/  SEL R12, R6, R17, !P3 ;  /* 0x00000011060c7207 */ /* 0x000fe40005800000 */
[----:B------:R-:W-:-:S07]  /*5c30*/  SEL R6, R17, R6, !P3 ;  /* 0x0000000611067207 */ /* 0x000fce0005800000 */
.L_x_102:
[----:B------:R-:W-:Y:S05]  /*5c40*/  BSYNC B1 ;  /* 0x0000000000017941 */ /* 0x000fea0003800000 */
.L_x_101:
[----:B------:R-:W-:-:S13]  /*5c50*/  LOP3.LUT P0, RZ, R7, 0xff, RZ, 0xc0, !PT ;  /* 0x000000ff07ff7812 */ /* 0x000fda000780c0ff */
[----:B------:R-:W-:Y:S05]  /*5c60*/  @P0 BRA `(.L_x_105) ;  /* 0xfffffff400180947 */ /* 0x000fea000383ffff */
[----:B------:R-:W-:Y:S05]  /*5c70*/  BSYNC B0 ;  /* 0x0000000000007941 */ /* 0x000fea0003800000 */
.L_x_94:
[----:B------:R-:W-:-:S03]  /*5c80*/  UMOV UR4, 0xffffffff ;  /* 0xffffffff00047882 */ /* 0x000fc60000000000 */
[----:B------:R-:W-:Y:S05]  /*5c90*/  BRA.DIV UR4, `(.L_x_106) ;  /* 0x0000000a04247947 */ /* 0x000fea000b800000 */
[----:B------:R-:W-:-:S13]  /*5ca0*/  ELECT P0, URZ, PT ;  /* 0x00000000003f782f */ /* 0x000fda0003800000 */
.L_x_128:
[----:B------:R-:W-:Y:S04]  /*5cb0*/  BSSY B0, `(.L_x_107) ;  /* 0x0000073000007945 */ /* 0x000fe80003800000 */
[----:B------:R-:W-:Y:S05]  /*5cc0*/  @!P0 BRA `(.L_x_108) ;  /* 0x0000000400c48947 */ /* 0x000fea0003800000 */
[----:B------:R-:W-:-:S04]  /*5cd0*/  LOP3.LUT R2, R2, 0x2, RZ, 0xfc, !PT ;  /* 0x0000000202027812 */ /* 0x000fc800078efcff */
[----:B------:R-:W-:-:S13]  /*5ce0*/  ISETP.NE.AND P0, PT, R2, 0x3, PT ;  /* 0x000000030200780c */ /* 0x000fda0003f05270 */
[----:B------:R-:W-:Y:S05]  /*5cf0*/  @!P0 BRA `(.L_x_109) ;  /* 0x0000000000048947 */ /* 0x000fea0003800000 */
[----:B------:R-:W-:Y:S01]  /*5d00*/  BPT.TRAP 0x1 ;  /* 0x000000040000795c */ /* 0x000fe20000300000 */
.L_x_109:
[----:B------:R-:W0:Y:S01]  /*5d10*/  S2R R3, SR_CgaCtaId ;  /* 0x0000000000037919 */ /* 0x000e220000008800 */
[----:B------:R-:W-:-:S04]  /*5d20*/  MOV R0, 0x400 ;  /* 0x0000040000007802 */ /* 0x000fc80000000f00 */
[----:B0-----:R-:W-:Y:S02]  /*5d30*/  LEA R0, R3, R0, 0x18 ;  /* 0x0000000003007211 */ /* 0x001fe400078ec0ff */
[----:B------:R-:W-:-:S03]  /*5d40*/  SHF.L.U32 R3, R11, 0x1f, RZ ;  /* 0x0000001f0b037819 */ /* 0x000fc600000006ff */
[----:B------:R-:W-:-:S04]  /*5d50*/  VIADD R0, R0, 0x60 ;  /* 0x0000006000007836 */ /* 0x000fc80000000000 */
[C---:B------:R-:W-:Y:S02]  /*5d60*/  IMAD R6, R15.reuse, 0x8, R0 ;  /* 0x000000080f067824 */ /* 0x040fe400078e0200 */
[----:B------:R-:W-:Y:S02]  /*5d70*/  VIADD R15, R15, 0x1 ;  /* 0x000000010f0f7836 */ /* 0x000fe40000000000 */
[----:B------:R-:W0:Y:S03]  /*5d80*/  SYNCS.PHASECHK.TRANS64.TRYWAIT P0, [R6+URZ], R3 ;  /* 0x00000003060075a7 */ /* 0x000e26000800017f */
[----:B------:R-:W-:-:S04]  /*5d90*/  ISETP.NE.AND P1, PT, R15, 0xc, PT ;  /* 0x0000000c0f00780c */ /* 0x000fc80003f25270 */
[----:B------:R-:W-:Y:S02]  /*5da0*/  SEL R2, RZ, 0x1, P1 ;  /* 0x00000001ff027807 */ /* 0x000fe40000800000 */
[----:B------:R-:W-:Y:S02]  /*5db0*/  SEL R15, R15, RZ, P1 ;  /* 0x000000ff0f0f7207 */ /* 0x000fe40000800000 */
[----:B------:R-:W-:-:S03]  /*5dc0*/  LOP3.LUT R8, R11, R2, RZ, 0x3c, !PT ;  /* 0x000000020b087212 */ /* 0x000fc600078e3cff */
[----:B------:R-:W-:Y:S01]  /*5dd0*/  IMAD R7, R15, 0x8, R0 ;  /* 0x000000080f077824 */ /* 0x000fe200078e0200 */
[----:B------:R-:W-:Y:S01]  /*5de0*/  SHF.L.U32 R4, R8, 0x1f, RZ ;  /* 0x0000001f08047819 */ /* 0x000fe200000006ff */
[----:B0-----:R-:W-:Y:S06]  /*5df0*/  @!P0 BRA `(.L_x_110) ;  /* 0x0000000400ec8947 */ /* 0x001fec0003800000 */
.L_x_129:
[----:B------:R-:W1:Y:S01]  /*5e00*/  SYNCS.PHASECHK.TRANS64.TRYWAIT P0, [R7+URZ], R4 ;  /* 0x00000004070075a7 */ /* 0x000e62000800017f */
[----:B------:R-:W-:-:S05]  /*5e10*/  VIADD R2, R15, 0x1 ;  /* 0x000000010f027836 */ /* 0x000fca0000000000 */
[----:B------:R-:W-:-:S04]  /*5e20*/  ISETP.NE.AND P1, PT, R2, 0xc, PT ;  /* 0x0000000c0200780c */ /* 0x000fc80003f25270 */
[----:B0-----:R-:W-:Y:S02]  /*5e30*/  SEL R3, RZ, 0x1, P1 ;  /* 0x00000001ff037807 */ /* 0x001fe40000800000 */
[----:B------:R-:W-:Y:S02]  /*5e40*/  SEL R9, R2, RZ, P1 ;  /* 0x000000ff02097207 */ /* 0x000fe40000800000 */
[----:B------:R-:W-:-:S03]  /*5e50*/  LOP3.LUT R8, R8, R3, RZ, 0x3c, !PT ;  /* 0x0000000308087212 */ /* 0x000fc600078e3cff */
[----:B------:R-:W-:Y:S01]  /*5e60*/  IMAD R6, R9, 0x8, R0 ;  /* 0x0000000809067824 */ /* 0x000fe200078e0200 */
[----:B------:R-:W-:Y:S01]  /*5e70*/  SHF.L.U32 R5, R8, 0x1f, RZ ;  /* 0x0000001f08057819 */ /* 0x000fe200000006ff */
[----:B-1----:R-:W-:Y:S06]  /*5e80*/  @!P0 BRA `(.L_x_111) ;  /* 0x0000000400dc8947 */ /* 0x002fec0003800000 */
.L_x_130:
[----:B------:R-:W1:Y:S01]  /*5e90*/  SYNCS.PHASECHK.TRANS64.TRYWAIT P0, [R6+URZ], R5 ;  /* 0x00000005060075a7 */ /* 0x000e62000800017f */
[----:B------:R-:W-:-:S05]  /*5ea0*/  VIADD R2, R9, 0x1 ;  /* 0x0000000109027836 */ /* 0x000fca0000000000 */
[----:B------:R-:W-:-:S04]  /*5eb0*/  ISETP.NE.AND P1, PT, R2, 0xc, PT ;  /* 0x0000000c0200780c */ /* 0x000fc80003f25270 */
[----:B------:R-:W-:Y:S02]  /*5ec0*/  SEL R3, RZ, 0x1, P1 ;  /* 0x00000001ff037807 */ /* 0x000fe40000800000 */
[----:B0-----:R-:W-:Y:S02]  /*5ed0*/  SEL R7, R2, RZ, P1 ;  /* 0x000000ff02077207 */ /* 0x001fe40000800000 */
[----:B------:R-:W-:-:S03]  /*5ee0*/  LOP3.LUT R8, R8, R3, RZ, 0x3c, !PT ;  /* 0x0000000308087212 */ /* 0x000fc600078e3cff */
[----:B------:R-:W-:Y:S01]  /*5ef0*/  IMAD R9, R7, 0x8, R0 ;  /* 0x0000000807097824 */ /* 0x000fe200078e0200 */
[----:B------:R-:W-:Y:S01]  /*5f00*/  SHF.L.U32 R4, R8, 0x1f, RZ ;  /* 0x0000001f08047819 */ /* 0x000fe200000006ff */
[----:B-1----:R-:W-:Y:S06]  /*5f10*/  @!P0 BRA `(.L_x_112) ;  /* 0x0000000400cc8947 */ /* 0x002fec0003800000 */
.L_x_131:
[----:B------:R-:W1:Y:S01]  /*5f20*/  SYNCS.PHASECHK.TRANS64.TRYWAIT P0, [R9+URZ], R4 ;  /* 0x00000004090075a7 */ /* 0x000e62000800017f */
[----:B------:R-:W-:-:S05]  /*5f30*/  VIADD R2, R7, 0x1 ;  /* 0x0000000107027836 */ /* 0x000fca0000000000 */
[----:B------:R-:W-:-:S04]  /*5f40*/  ISETP.NE.AND P1, PT, R2, 0xc, PT ;  /* 0x0000000c0200780c */ /* 0x000fc80003f25270 */
[----:B------:R-:W-:Y:S02]  /*5f50*/  SEL R3, RZ, 0x1, P1 ;  /* 0x00000001ff037807 */ /* 0x000fe40000800000 */
[----:B------:R-:W-:Y:S02]  /*5f60*/  SEL R7, R2, RZ, P1 ;  /* 0x000000ff02077207 */ /* 0x000fe40000800000 */
[----:B------:R-:W-:-:S03]  /*5f70*/  LOP3.LUT R8, R8, R3, RZ, 0x3c, !PT ;  /* 0x0000000308087212 */ /* 0x000fc600078e3cff */
[----:B0-----:R-:W-:Y:S01]  /*5f80*/  IMAD R6, R7, 0x8, R0 ;  /* 0x0000000807067824 */ /* 0x001fe200078e0200 */
[----:B------:R-:W-:Y:S01]  /*5f90*/  SHF.L.U32 R5, R8, 0x1f, RZ ;  /* 0x0000001f08057819 */ /* 0x000fe200000006ff */
[----:B-1----:R-:W-:Y:S06]  /*5fa0*/  @!P0 BRA `(.L_x_113) ;  /* 0x0000000400bc8947 */ /* 0x002fec0003800000 */
.L_x_132:
        /* <DEDUP_REMOVED lines=9> */
.L_x_133:
        /* <DEDUP_REMOVED lines=9> */
.L_x_134:
        /* <DEDUP_REMOVED lines=9> */
.L_x_135:
        /* <DEDUP_REMOVED lines=9> */
.L_x_136:
        /* <DEDUP_REMOVED lines=9> */
.L_x_137:
        /* <DEDUP_REMOVED lines=9> */
.L_x_138:
[----:B------:R-:W1:Y:S01]  /*6310*/  SYNCS.PHASECHK.TRANS64.TRYWAIT P0, [R6+URZ], R5 ;  /* 0x00000005060075a7 */ /* 0x000e62000800017f */
[----:B------:R-:W-:-:S05]  /*6320*/  VIADD R2, R7, 0x1 ;  /* 0x0000000107027836 */ /* 0x000fca0000000000 */
[----:B------:R-:W-:-:S04]  /*6330*/  ISETP.NE.AND P1, PT, R2, 0xc, PT ;  /* 0x0000000c0200780c */ /* 0x000fc80003f25270 */
[----:B0-----:R-:W-:Y:S02]  /*6340*/  SEL R4, RZ, 0x1, P1 ;  /* 0x00000001ff047807 */ /* 0x001fe40000800000 */
[----:B------:R-:W-:Y:S02]  /*6350*/  SEL R3, R2, RZ, P1 ;  /* 0x000000ff02037207 */ /* 0x000fe40000800000 */
[----:B------:R-:W-:Y:S01]  /*6360*/  LOP3.LUT R4, R11, R4, RZ, 0x3c, !PT ;  /* 0x000000040b047212 */ /* 0x000fe200078e3cff */
[----:B-1----:R-:W-:Y:S06]  /*6370*/  @!P0 BRA `(.L_x_120) ;  /* 0x0000000400548947 */ /* 0x002fec0003800000 */
.L_x_139:
[----:B------:R-:W-:Y:S01]  /*6380*/  IMAD R3, R3, 0x8, R0 ;  /* 0x0000000803037824 */ /* 0x000fe200078e0200 */
[----:B------:R-:W-:-:S07]  /*6390*/  SHF.L.U32 R0, R4, 0x1f, RZ ;  /* 0x0000001f04007819 */ /* 0x000fce00000006ff */
.L_x_121:
[----:B-1----:R1:W2:Y:S02]  /*63a0*/  SYNCS.PHASECHK.TRANS64.TRYWAIT P0, [R3+URZ], R0 ;  /* 0x00000000030075a7 */ /* 0x0022a4000800017f */
[----:B--2---:R-:W-:Y:S05]  /*63b0*/  @!P0 NANOSLEEP.SYNCS 0x989680 ;  /* 0x009896800000895d */ /* 0x004fea0003900000 */
[----:B------:R-:W2:Y:S02]  /*63c0*/  @!P0 SYNCS.PHASECHK.TRANS64 P0, [R3+URZ], R0 ;  /* 0x00000000030085a7 */ /* 0x000ea4000800007f */
[----:B--2---:R-:W-:Y:S05]  /*63d0*/  @!P0 BRA `(.L_x_121) ;  /* 0xfffffffc00f08947 */ /* 0x004fea000383ffff */
.L_x_108:
[----:B------:R-:W-:Y:S05]  /*63e0*/  BSYNC B0 ;  /* 0x0000000000007941 */ /* 0x000fea0003800000 */
.L_x_107:
[----:B------:R-:W-:Y:S05]  /*63f0*/  EXIT ;  /* 0x000000000000794d */ /* 0x000fea0003800000 */
.L_x_22:
[----:B-1----:R-:W-:-:S04]  /*6400*/  IMAD.U32 R16, RZ, RZ, UR8 ;  /* 0x00000008ff107e24 */ /* 0x002fc8000f8e00ff */
[----:B------:R1:W4:Y:S03]  /*6410*/  SYNCS.PHASECHK.TRANS64.TRYWAIT P1, [R16+URZ], R13 ;  /* 0x0000000d100075a7 */ /* 0x000326000802017f */
[----:B----4-:R-:W-:Y:S05]  /*6420*/  @!P1 NANOSLEEP.SYNCS 0x989680 ;  /* 0x009896800000995d */ /* 0x010fea0003900000 */
[----:B------:R-:W4:Y:S02]  /*6430*/  @!P1 SYNCS.PHASECHK.TRANS64 P1, [R16+URZ], R13 ;  /* 0x0000000d100095a7 */ /* 0x000f24000802007f */
[----:B----4-:R-:W-:Y:S05]  /*6440*/  @!P1 BRA `(.L_x_22) ;  /* 0xfffffffc00ec9947 */ /* 0x010fea000383ffff */
[----:B------:R-:W-:Y:S05]  /*6450*/  BRA `(.L_x_21) ;  /* 0xffffffb000907947 */ /* 0x000fea000383ffff */
.L_x_95:
[----:B------:R-:W-:Y:S01]  /*6460*/  BSSY B1, `(.L_x_122) ;  /* 0x0000006000017945 */ /* 0x000fe20003800000 */
[----:B------:R-:W-:-:S07]  /*6470*/  IMAD.MOV.U32 R7, RZ, RZ, -0x1 ;  /* 0xffffffffff077424 */ /* 0x000fce00078e00ff */
[----:B------:R-:W-:Y:S05]  /*6480*/  WARPSYNC.COLLECTIVE R7, `(.L_x_123) ;  /* 0x00000000070c7348 */ /* 0x000fea0003c00000 */
[----:B------:R-:W-:Y:S02]  /*6490*/  ELECT P0, UR62, PT ;  /* 0x00000000003e782f */ /* 0x000fe40003800000 */
[----:B------:R-:W-:Y:S01]  /*64a0*/  MOV R7, UR62 ;  /* 0x0000003e00077c02 */ /* 0x000fe20008000f00 */
[----:B------:R-:W-:Y:S10]  /*64b0*/  ENDCOLLECTIVE ;  /* 0x000000000000791b */ /* 0x000ff40003800000 */
.L_x_123:
[----:B------:R-:W-:Y:S05]  /*64c0*/  BSYNC B1 ;  /* 0x0000000000017941 */ /* 0x000fea0003800000 */
.L_x_122:
[----:B------:R-:W-:Y:S05]  /*64d0*/  BRA `(.L_x_124) ;  /* 0xffffffec00087947 */ /* 0x000fea000383ffff */
.L_x_98:
[----:B-1----:R1:W2:Y:S02]  /*64e0*/  SYNCS.PHASECHK.TRANS64.TRYWAIT P0, [R20+URZ+0x60], R9 ;  /* 0x00006009140075a7 */ /* 0x0022a4000800017f */
[----:B--2---:R-:W-:Y:S05]  /*64f0*/  @!P0 NANOSLEEP.SYNCS 0x989680 ;  /* 0x009896800000895d */ /* 0x004fea0003900000 */
[----:B------:R-:W2:Y:S02]  /*6500*/  @!P0 SYNCS.PHASECHK.TRANS64 P0, [R20+URZ+0x60], R9 ;  /* 0x00006009140085a7 */ /* 0x000ea4000800007f */
[----:B--2---:R-:W-:Y:S05]  /*6510*/  @!P0 BRA `(.L_x_98) ;  /* 0xfffffffc00f08947 */ /* 0x004fea000383ffff */
[----:B------:R-:W-:Y:S05]  /*6520*/  BRA `(.L_x_125) ;  /* 0xffffffec00487947 */ /* 0x000fea000383ffff */
.L_x_106:
[----:B------:R-:W-:Y:S01]  /*6530*/  BSSY B0, `(.L_x_126) ;  /* 0x0000006000007945 */ /* 0x000fe20003800000 */
[----:B------:R-:W-:-:S07]  /*6540*/  IMAD.MOV.U32 R7, RZ, RZ, -0x1 ;  /* 0xffffffffff077424 */ /* 0x000fce00078e00ff */
[----:B------:R-:W-:Y:S05]  /*6550*/  WARPSYNC.COLLECTIVE R7, `(.L_x_127) ;  /* 0x00000000070c7348 */ /* 0x000fea0003c00000 */
[----:B------:R-:W-:Y:S02]  /*6560*/  ELECT P0, UR62, PT ;  /* 0x00000000003e782f */ /* 0x000fe40003800000 */
[----:B------:R-:W-:Y:S01]  /*6570*/  MOV R7, UR62 ;  /* 0x0000003e00077c02 */ /* 0x000fe20008000f00 */
[----:B------:R-:W-:Y:S10]  /*6580*/  ENDCOLLECTIVE ;  /* 0x000000000000791b */ /* 0x000ff40003800000 */
.L_x_127:
[----:B------:R-:W-:Y:S05]  /*6590*/  BSYNC B0 ;  /* 0x0000000000007941 */ /* 0x000fea0003800000 */
.L_x_126:
[----:B------:R-:W-:Y:S05]  /*65a0*/  BRA `(.L_x_128) ;  /* 0xfffffff400c07947 */ /* 0x000fea000383ffff */
.L_x_110:
[----:B0-----:R0:W1:Y:S02]  /*65b0*/  SYNCS.PHASECHK.TRANS64.TRYWAIT P0, [R6+URZ], R3 ;  /* 0x00000003060075a7 */ /* 0x001064000800017f */
[----:B-1----:R-:W-:Y:S05]  /*65c0*/  @!P0 NANOSLEEP.SYNCS 0x989680 ;  /* 0x009896800000895d */ /* 0x002fea0003900000 */
[----:B------:R-:W1:Y:S02]  /*65d0*/  @!P0 SYNCS.PHASECHK.TRANS64 P0, [R6+URZ], R3 ;  /* 0x00000003060085a7 */ /* 0x000e64000800007f */
[----:B-1----:R-:W-:Y:S05]  /*65e0*/  @!P0 BRA `(.L_x_110) ;  /* 0xfffffffc00f08947 */ /* 0x002fea000383ffff */
[----:B------:R-:W-:Y:S05]  /*65f0*/  BRA `(.L_x_129) ;  /* 0xfffffff800007947 */ /* 0x000fea000383ffff */
.L_x_111:
[----:B0-----:R0:W1:Y:S02]  /*6600*/  SYNCS.PHASECHK.TRANS64.TRYWAIT P0, [R7+URZ], R4 ;  /* 0x00000004070075a7 */ /* 0x001064000800017f */
[----:B-1----:R-:W-:Y:S05]  /*6610*/  @!P0 NANOSLEEP.SYNCS 0x989680 ;  /* 0x009896800000895d */ /* 0x002fea0003900000 */
[----:B------:R-:W1:Y:S02]  /*6620*/  @!P0 SYNCS.PHASECHK.TRANS64 P0, [R7+URZ], R4 ;  /* 0x00000004070085a7 */ /* 0x000e64000800007f */
[----:B-1----:R-:W-:Y:S05]  /*6630*/  @!P0 BRA `(.L_x_111) ;  /* 0xfffffffc00f08947 */ /* 0x002fea000383ffff */
[----:B------:R-:W-:Y:S05]  /*6640*/  BRA `(.L_x_130) ;  /* 0xfffffff800107947 */ /* 0x000fea000383ffff */
.L_x_112:
[----:B0-----:R0:W1:Y:S02]  /*6650*/  SYNCS.PHASECHK.TRANS64.TRYWAIT P0, [R6+URZ], R5 ;  /* 0x00000005060075a7 */ /* 0x001064000800017f */
[----:B-1----:R-:W-:Y:S05]  /*6660*/  @!P0 NANOSLEEP.SYNCS 0x989680 ;  /* 0x009896800000895d */ /* 0x002fea0003900000 */
[----:B------:R-:W1:Y:S02]  /*6670*/  @!P0 SYNCS.PHASECHK.TRANS64 P0, [R6+URZ], R5 ;  /* 0x00000005060085a7 */ /* 0x000e64000800007f */
[----:B-1----:R-:W-:Y:S05]  /*6680*/  @!P0 BRA `(.L_x_112) ;  /* 0xfffffffc00f08947 */ /* 0x002fea000383ffff */
[----:B------:R-:W-:Y:S05]  /*6690*/  BRA `(.L_x_131) ;  /* 0xfffffff800207947 */ /* 0x000fea000383ffff */
.L_x_113:
[----:B0-----:R0:W1:Y:S02]  /*66a0*/  SYNCS.PHASECHK.TRANS64.TRYWAIT P0, [R9+URZ], R4 ;  /* 0x00000004090075a7 */ /* 0x001064000800017f */
[----:B-1----:R-:W-:Y:S05]  /*66b0*/  @!P0 NANOSLEEP.SYNCS 0x989680 ;  /* 0x009896800000895d */ /* 0x002fea0003900000 */
[----:B------:R-:W1:Y:S02]  /*66c0*/  @!P0 SYNCS.PHASECHK.TRANS64 P0, [R9+URZ], R4 ;  /* 0x00000004090085a7 */ /* 0x000e64000800007f */
[----:B-1----:R-:W-:Y:S05]  /*66d0*/  @!P0 BRA `(.L_x_113) ;  /* 0xfffffffc00f08947 */ /* 0x002fea000383ffff */
[----:B------:R-:W-:Y:S05]  /*66e0*/  BRA `(.L_x_132) ;  /* 0xfffffff800307947 */ /* 0x000fea000383ffff */
.L_x_114:
[----:B0-----:R0:W1:Y:S02]  /*66f0*/  SYNCS.PHASECHK.TRANS64.TRYWAIT P0, [R6+URZ], R5 ;  /* 0x00000005060075a7 */ /* 0x001064000800017f */
[----:B-1----:R-:W-:Y:S05]  /*6700*/  @!P0 NANOSLEEP.SYNCS 0x989680 ;  /* 0x009896800000895d */ /* 0x002fea0003900000 */
[----:B------:R-:W1:Y:S02]  /*6710*/  @!P0 SYNCS.PHASECHK.TRANS64 P0, [R6+URZ], R5 ;  /* 0x00000005060085a7 */ /* 0x000e64000800007f */
[----:B-1----:R-:W-:Y:S05]  /*6720*/  @!P0 BRA `(.L_x_114) ;  /* 0xfffffffc00f08947 */ /* 0x002fea000383ffff */
[----:B------:R-:W-:Y:S05]  /*6730*/  BRA `(.L_x_133) ;  /* 0xfffffff800407947 */ /* 0x000fea000383ffff */
.L_x_115:
[----:B0-----:R0:W1:Y:S02]  /*6740*/  SYNCS.PHASECHK.TRANS64.TRYWAIT P0, [R9+URZ], R4 ;  /* 0x00000004090075a7 */ /* 0x001064000800017f */
[----:B-1----:R-:W-:Y:S05]  /*6750*/  @!P0 NANOSLEEP.SYNCS 0x989680 ;  /* 0x009896800000895d */ /* 0x002fea0003900000 */
[----:B------:R-:W1:Y:S02]  /*6760*/  @!P0 SYNCS.PHASECHK.TRANS64 P0, [R9+URZ], R4 ;  /* 0x00000004090085a7 */ /* 0x000e64000800007f */
[----:B-1----:R-:W-:Y:S05]  /*6770*/  @!P0 BRA `(.L_x_115) ;  /* 0xfffffffc00f08947 */ /* 0x002fea000383ffff */
[----:B------:R-:W-:Y:S05]  /*6780*/  BRA `(.L_x_134) ;  /* 0xfffffff800507947 */ /* 0x000fea000383ffff */
.L_x_116:
[----:B0-----:R0:W1:Y:S02]  /*6790*/  SYNCS.PHASECHK.TRANS64.TRYWAIT P0, [R6+URZ], R5 ;  /* 0x00000005060075a7 */ /* 0x001064000800017f */
[----:B-1----:R-:W-:Y:S05]  /*67a0*/  @!P0 NANOSLEEP.SYNCS 0x989680 ;  /* 0x009896800000895d */ /* 0x002fea0003900000 */
[----:B------:R-:W1:Y:S02]  /*67b0*/  @!P0 SYNCS.PHASECHK.TRANS64 P0, [R6+URZ], R5 ;  /* 0x00000005060085a7 */ /* 0x000e64000800007f */
[----:B-1----:R-:W-:Y:S05]  /*67c0*/  @!P0 BRA `(.L_x_116) ;  /* 0xfffffffc00f08947 */ /* 0x002fea000383ffff */
[----:B------:R-:W-:Y:S05]  /*67d0*/  BRA `(.L_x_135) ;  /* 0xfffffff800607947 */ /* 0x000fea000383ffff */
.L_x_117:
[----:B0-----:R0:W1:Y:S02]  /*67e0*/  SYNCS.PHASECHK.TRANS64.TRYWAIT P0, [R9+URZ], R4 ;  /* 0x00000004090075a7 */ /* 0x001064000800017f */
[----:B-1----:R-:W-:Y:S05]  /*67f0*/  @!P0 NANOSLEEP.SYNCS 0x989680 ;  /* 0x009896800000895d */ /* 0x002fea0003900000 */
[----:B------:R-:W1:Y:S02]  /*6800*/  @!P0 SYNCS.PHASECHK.TRANS64 P0, [R9+URZ], R4 ;  /* 0x00000004090085a7 */ /* 0x000e64000800007f */
[----:B-1----:R-:W-:Y:S05]  /*6810*/  @!P0 BRA `(.L_x_117) ;  /* 0xfffffffc00f08947 */ /* 0x002fea000383ffff */
[----:B------:R-:W-:Y:S05]  /*6820*/  BRA `(.L_x_136) ;  /* 0xfffffff800707947 */ /* 0x000fea000383ffff */
.L_x_118:
[----:B0-----:R0:W1:Y:S02]  /*6830*/  SYNCS.PHASECHK.TRANS64.TRYWAIT P0, [R6+URZ], R5 ;  /* 0x00000005060075a7 */ /* 0x001064000800017f */
[----:B-1----:R-:W-:Y:S05]  /*6840*/  @!P0 NANOSLEEP.SYNCS 0x989680 ;  /* 0x009896800000895d */ /* 0x002fea0003900000 */
[----:B------:R-:W1:Y:S02]  /*6850*/  @!P0 SYNCS.PHASECHK.TRANS64 P0, [R6+URZ], R5 ;  /* 0x00000005060085a7 */ /* 0x000e64000800007f */
[----:B-1----:R-:W-:Y:S05]  /*6860*/  @!P0 BRA `(.L_x_118) ;  /* 0xfffffffc00f08947 */ /* 0x002fea000383ffff */
[----:B------:R-:W-:Y:S05]  /*6870*/  BRA `(.L_x_137) ;  /* 0xfffffff800807947 */ /* 0x000fea000383ffff */
.L_x_119:
[----:B0-----:R0:W1:Y:S02]  /*6880*/  SYNCS.PHASECHK.TRANS64.TRYWAIT P0, [R9+URZ], R4 ;  /* 0x00000004090075a7 */ /* 0x001064000800017f */
[----:B-1----:R-:W-:Y:S05]  /*6890*/  @!P0 NANOSLEEP.SYNCS 0x989680 ;  /* 0x009896800000895d */ /* 0x002fea0003900000 */
[----:B------:R-:W1:Y:S02]  /*68a0*/  @!P0 SYNCS.PHASECHK.TRANS64 P0, [R9+URZ], R4 ;  /* 0x00000004090085a7 */ /* 0x000e64000800007f */
[----:B-1----:R-:W-:Y:S05]  /*68b0*/  @!P0 BRA `(.L_x_119) ;  /* 0xfffffffc00f08947 */ /* 0x002fea000383ffff */
[----:B------:R-:W-:Y:S05]  /*68c0*/  BRA `(.L_x_138) ;  /* 0xfffffff800907947 */ /* 0x000fea000383ffff */
.L_x_120:
[----:B0-----:R0:W1:Y:S02]  /*68d0*/  SYNCS.PHASECHK.TRANS64.TRYWAIT P0, [R6+URZ], R5 ;  /* 0x00000005060075a7 */ /* 0x001064000800017f */
[----:B-1----:R-:W-:Y:S05]  /*68e0*/  @!P0 NANOSLEEP.SYNCS 0x989680 ;  /* 0x009896800000895d */ /* 0x002fea0003900000 */
[----:B------:R-:W1:Y:S02]  /*68f0*/  @!P0 SYNCS.PHASECHK.TRANS64 P0, [R6+URZ], R5 ;  /* 0x00000005060085a7 */ /* 0x000e64000800007f */
[----:B-1----:R-:W-:Y:S05]  /*6900*/  @!P0 BRA `(.L_x_120) ;  /* 0xfffffffc00f08947 */ /* 0x002fea000383ffff */
[----:B------:R-:W-:Y:S05]  /*6910*/  BRA `(.L_x_139) ;  /* 0xfffffff800987947 */ /* 0x000fea000383ffff */
.L_x_140:
[----:B------:R-:W-:-:S00]  /*6920*/  BRA `(.L_x_140) ;  /* 0xfffffffc00fc7947 */ /* 0x000fc0000383ffff */
[----:B------:R-:W-:-:S00]  /*6930*/  NOP ;  /* 0x0000000000007918 */ /* 0x000fc00000000000 */
        /* <DEDUP_REMOVED lines=12> */
.L_x_141:


//--------------------- .nv.shared._ZN7cutlass13device_kernelINS_4gemm6kernel13GemmUniversalIN4cute5tupleIJiiiiEEENS1_10collective13CollectiveMmaINS1_40MainloopSm90TmaGmmaWarpSpecializedSparseILi12ENS5_IJNS4_1CILi1EEENSA_ILi2EEESB_EEENS1_35KernelTmaWarpSpecializedCooperativeEEENS5_IJNSA_ILi128EEENSA_ILi64EEESG_EEEaNS5_IJNS4_6LayoutINS5_IJiNS5_IJSC_iEEEiEEENS5_IJlNS5_IJSB_SC_EEElEEEEENSJ_INS5_IJNS5_IJSH_iEEENS5_IJSG_iEEEiEEENS5_IJNS5_IJSG_NSA_ILi8192EEEEEENS5_IJSB_lEEElEEEEEEEEaNS5_IJlSB_lEEENS4_8TiledMMAINS4_8MMA_AtomIJNS4_4SM904GMMA6SPARSE27GMMA_64x64x64_S32S8S8_SS_TNILNS12_9SparseSelE0EEEEEENSJ_INS5_IJSC_SB_SB_EEENS5_IJSB_NSA_ILi0EEES19_EEEEENS5_IJNS4_10UnderscoreES1C_S1C_EEEEENS4_23SM90_TMA_LOAD_MULTICASTENS4_14ComposedLayoutINS4_7SwizzleILi2ELi4ELi3EEENS4_25smem_sparse_ptr_flag_bitsILi2ELi8EEENSJ_INS5_IJNS5_IJSB_NSA_ILi8EEEEEENS5_IJSC_SH_EEEEEENS5_IJNS5_IJS19_SG_EEESM_EEEEEEEvNS4_8identityENS4_13SM90_TMA_LOADENS1G_INS1H_ILi3ELi4ELi3EEENS4_18smem_ptr_flag_bitsILi8EEENSJ_INS5_IJS1L_SG_EEENS5_IJSG_SB_EEEEEEEvS1T_EENS_8epilogue10collective6detail29Sm90TmaWarpSpecializedAdapterINS24_15DefaultEpilogueIiNS5_IJSB_llEEES28_NS23_6thread17LinearCombinationIiLi1EiiLNS29_9ScaleType4KindE0ELNS_15FloatRoundStyleE2EiEENS1_15EpilogueDefaultEEEEEvvEEEEvNT_6ParamsE --------------------------
	.section	.nv.shared._ZN7cutlass13device_kernelINS_4gemm6kernel13GemmUniversalIN4cute5tupleIJiiiiEEENS1_10collective13CollectiveMmaINS1_40MainloopSm90TmaGmmaWarpSpecializedSparseILi12ENS5_IJNS4_1CILi1EEENSA_ILi2EEESB_EEENS1_35KernelTmaWarpSpecializedCooperativeEEENS5_IJNSA_ILi128EEENSA_ILi64EEESG_EEEaNS5_IJNS4_6LayoutINS5_IJiNS5_IJSC_iEEEiEEENS5_IJlNS5_IJSB_SC_EEElEEEEENSJ_INS5_IJNS5_IJSH_iEEENS5_IJSG_iEEEiEEENS5_IJNS5_IJSG_NSA_ILi8192EEEEEENS5_IJSB_lEEElEEEEEEEEaNS5_IJlSB_lEEENS4_8TiledMMAINS4_8MMA_AtomIJNS4_4SM904GMMA6SPARSE27GMMA_64x64x64_S32S8S8_SS_TNILNS12_9SparseSelE0EEEEEENSJ_INS5_IJSC_SB_SB_EEENS5_IJSB_NSA_ILi0EEES19_EEEEENS5_IJNS4_10UnderscoreES1C_S1C_EEEEENS4_23SM90_TMA_LOAD_MULTICASTENS4_14ComposedLayoutINS4_7SwizzleILi2ELi4ELi3EEENS4_25smem_sparse_ptr_flag_bitsILi2ELi8EEENSJ_INS5_IJNS5_IJSB_NSA_ILi8EEEEEENS5_IJSC_SH_EEEEEENS5_IJNS5_IJS19_SG_EEESM_EEEEEEEvNS4_8identityENS4_13SM90_TMA_LOADENS1G_INS1H_ILi3ELi4ELi3EEENS4_18smem_ptr_flag_bitsILi8EEENSJ_INS5_IJS1L_SG_EEENS5_IJSG_SB_EEEEEEEvS1T_EENS_8epilogue10collective6detail29Sm90TmaWarpSpecializedAdapterINS24_15DefaultEpilogueIiNS5_IJSB_llEEES28_NS23_6thread17LinearCombinationIiLi1EiiLNS29_9ScaleType4KindE0ELNS_15FloatRoundStyleE2EiEENS1_15EpilogueDefaultEEEEEvvEEEEvNT_6ParamsE,"aw",@nobits
	.sectionflags	@""
	.align	16
	.zero		1024


//--------------------- .nv.shared.reserved.0     --------------------------
	.section	.nv.shared.reserved.0,"aw",@nobits
	.weak		__nv_reservedSMEM_offset_0_alias
	.size		__nv_reservedSMEM_offset_0_alias, 0, 0
	.other		__nv_reservedSMEM_offset_0_alias,@"STO_CUDA_RESERVED_SHARED STV_DEFAULT"
__nv_reservedSMEM_offset_0_alias:
	.zero		0


//--------------------- .nv.global                --------------------------
	.section	.nv.global,"aw",@nobits
.nv.global:
	.type		_ZN39_INTERNAL_d31243d4_4_k_cu_e6406e82_28194cute1_E,@object
	.size		_ZN39_INTERNAL_d31243d4_4_k_cu_e6406e82_28194cute1_E,(_ZN39_INTERNAL_d31243d4_4_k_cu_e6406e82_28194cuda3std3__45__cpo6cbeginE - _ZN39_INTERNAL_d31243d4_4_k_cu_e6406e82_28194cute1_E)
_ZN39_INTERNAL_d31243d4_4_k_cu_e6406e82_28194cute1_E:
	.zero		1
	.type		_ZN39_INTERNAL_d31243d4_4_k_cu_e6406e82_28194cuda3std3__45__cpo6cbeginE,@object
	.size		_ZN39_INTERNAL_d31243d4_4_k_cu_e6406e82_28194cuda3std3__45__cpo6cbeginE,(_ZN39_INTERNAL_d31243d4_4_k_cu_e6406e82_28194cuda3std3__48in_placeE - _ZN39_INTERNAL_d31243d4_4_k_cu_e6406e82_28194cuda3std3__45__cpo6cbeginE)
_ZN39_INTERNAL_d31243d4_4_k_cu_e6406e82_28194cuda3std3__45__cpo6cbeginE:
	.zero		1
	.type		_ZN39_INTERNAL_d31243d4_4_k_cu_e6406e82_28194cuda3std3__48in_placeE,@object
	.size		_ZN39_INTERNAL_d31243d4_4_k_cu_e6406e82_28194cuda3std3__48in_placeE,(_ZN39_INTERNAL_d31243d4_4_k_cu_e6406e82_28194cuda3std6ranges3__45__cpo9iter_moveE - _ZN39_INTERNAL_d31243d4_4_k_cu_e6406e82_28194cuda3std3__48in_placeE)
_ZN39_INTERNAL_d31243d4_4_k_cu_e6406e82_28194cuda3std3__48in_placeE:
	.zero		1
	.type		_ZN39_INTERNAL_d31243d4_4_k_cu_e6406e82_28194cuda3std6ranges3__45__cpo9iter_moveE,@object
	.size		_ZN39_INTERNAL_d31243d4_4_k_cu_e6406e82_28194cuda3std6ranges3__45__cpo9iter_moveE,(_ZN39_INTERNAL_d31243d4_4_k_cu_e6406e82_28194cuda3std3__45__cpo5beginE - _ZN39_INTERNAL_d31243d4_4_k_cu_e6406e82_28194cuda3std6ranges3__45__cpo9iter_moveE)
_ZN39_INTERNAL_d31243d4_4_k_cu_e6406e82_28194cuda3std6ranges3__45__cpo9iter_moveE:
	.zero		1
	.type		_ZN39_INTERNAL_d31243d4_4_k_cu_e6406e82_28194cuda3std3__45__cpo5beginE,@object
	.size		_ZN39_INTERNAL_d31243d4_4_k_cu_e6406e82_28194cuda3std3__45__cpo5beginE,(_ZN39_INTERNAL_d31243d4_4_k_cu_e6406e82_28194cuda3std3__441_GLOBAL__N__d31243d4_4_k_cu_e6406e82_28196ignoreE - _ZN39_INTERNAL_d31243d4_4_k_cu_e6406e82_28194cuda3std3__45__cpo5beginE)
_ZN39_INTERNAL_d31243d4_4_k_cu_e6406e82_28194cuda3std3__45__cpo5beginE:
	.zero		1
	.type		_ZN39_INTERNAL_d31243d4_4_k_cu_e6406e82_28194cuda3std3__441_GLOBAL__N__d31243d4_4_k_cu_e6406e82_28196ignoreE,@object
	.size		_ZN39_INTERNAL_d31243d4_4_k_cu_e6406e82_28194cuda3std3__441_GLOBAL__N__d31243d4_4_k_cu_e6406e82_28196ignoreE,(_ZN39_INTERNAL_d31243d4_4_k_cu_e6406e82_28194cute7productE - _ZN39_INTERNAL_d31243d4_4_k_cu_e6406e82_28194cuda3std3__441_GLOBAL__N__d31243d4_4_k_cu_e6406e82_28196ignoreE)
_ZN39_INTERNAL_d31243d4_4_k_cu_e6406e82_28194cuda3std3__441_GLOBAL__N__d31243d4_4_k_cu_e6406e82_28196ignoreE:
	.zero		1
	.type		_ZN39_INTERNAL_d31243d4_4_k_cu_e6406e82_28194cute7productE,@object
	.size		_ZN39_INTERNAL_d31243d4_4_k_cu_e6406e82_28194cute7productE,(_ZN39_INTERNAL_d31243d4_4_k_cu_e6406e82_28194cuda3std3__45__cpo3endE - _ZN39_INTERNAL_d31243d4_4_k_cu_e6406e82_28194cute7productE)
_ZN39_INTERNAL_d31243d4_4_k_cu_e6406e82_28194cute7productE:
	.zero		1
	.type		_ZN39_INTERNAL_d31243d4_4_k_cu_e6406e82_28194cuda3std3__45__cpo3endE,@object
	.size		_ZN39_INTERNAL_d31243d4_4_k_cu_e6406e82_28194cuda3std3__45__cpo3endE,(_ZN39_INTERNAL_d31243d4_4_k_cu_e6406e82_28194cuda3std3__419piecewise_constructE - _ZN39_INTERNAL_d31243d4_4_k_cu_e6406e82_28194cuda3std3__45__cpo3endE)
_ZN39_INTERNAL_d31243d4_4_k_cu_e6406e82_28194cuda3std3__45__cpo3endE:
	.zero		1
	.type		_ZN39_INTERNAL_d31243d4_4_k_cu_e6406e82_28194cuda3std3__419piecewise_constructE,@object
	.size		_ZN39_INTERNAL_d31243d4_4_k_cu_e6406e82_28194cuda3std3__419piecewise_constructE,(_ZN39_INTERNAL_d31243d4_4_k_cu_e6406e82_28194cuda3std3__45__cpo4cendE - _ZN39_INTERNAL_d31243d4_4_k_cu_e6406e82_28194cuda3std3__419piecewise_constructE)
_ZN39_INTERNAL_d31243d4_4_k_cu_e6406e82_28194cuda3std3__419piecewise_constructE:
	.zero		1
	.type		_ZN39_INTERNAL_d31243d4_4_k_cu_e6406e82_28194cuda3std3__45__cpo4cendE,@object
	.size		_ZN39_INTERNAL_d31243d4_4_k_cu_e6406e82_28194cuda3std3__45__cpo4cendE,(_ZN39_INTERNAL_d31243d4_4_k_cu_e6406e82_28194cuda3std6ranges3__45__cpo4swapE - _ZN39_INTERNAL_d31243d4_4_k_cu_e6406e82_28194cuda3std3__45__cpo4cendE)
_ZN39_INTERNAL_d31243d4_4_k_cu_e6406e82_28194cuda3std3__45__cpo4cendE:
	.zero		1
	.type		_ZN39_INTERNAL_d31243d4_4_k_cu_e6406e82_28194cuda3std6ranges3__45__cpo4swapE,@object
	.size		_ZN39_INTERNAL_d31243d4_4_k_cu_e6406e82_28194cuda3std6ranges3__45__cpo4swapE,(.L_7 - _ZN39_INTERNAL_d31243d4_4_k_cu_e6406e82_28194cuda3std6ranges3__45__cpo4swapE)
_ZN39_INTERNAL_d31243d4_4_k_cu_e6406e82_28194cuda3std6ranges3__45__cpo4swapE:
	.zero		1
.L_7:


//--------------------- .nv.constant0._ZN7cutlass13device_kernelINS_4gemm6kernel13GemmUniversalIN4cute5tupleIJiiiiEEENS1_10collective13CollectiveMmaINS1_40MainloopSm90TmaGmmaWarpSpecializedSparseILi12ENS5_IJNS4_1CILi1EEENSA_ILi2EEESB_EEENS1_35KernelTmaWarpSpecializedCooperativeEEENS5_IJNSA_ILi128EEENSA_ILi64EEESG_EEEaNS5_IJNS4_6LayoutINS5_IJiNS5_IJSC_iEEEiEEENS5_IJlNS5_IJSB_SC_EEElEEEEENSJ_INS5_IJNS5_IJSH_iEEENS5_IJSG_iEEEiEEENS5_IJNS5_IJSG_NSA_ILi8192EEEEEENS5_IJSB_lEEElEEEEEEEEaNS5_IJlSB_lEEENS4_8TiledMMAINS4_8MMA_AtomIJNS4_4SM904GMMA6SPARSE27GMMA_64x64x64_S32S8S8_SS_TNILNS12_9SparseSelE0EEEEEENSJ_INS5_IJSC_SB_SB_EEENS5_IJSB_NSA_ILi0EEES19_EEEEENS5_IJNS4_10UnderscoreES1C_S1C_EEEEENS4_23SM90_TMA_LOAD_MULTICASTENS4_14ComposedLayoutINS4_7SwizzleILi2ELi4ELi3EEENS4_25smem_sparse_ptr_flag_bitsILi2ELi8EEENSJ_INS5_IJNS5_IJSB_NSA_ILi8EEEEEENS5_IJSC_SH_EEEEEENS5_IJNS5_IJS19_SG_EEESM_EEEEEEEvNS4_8identityENS4_13SM90_TMA_LOADENS1G_INS1H_ILi3ELi4ELi3EEENS4_18smem_ptr_flag_bitsILi8EEENSJ_INS5_IJS1L_SG_EEENS5_IJSG_SB_EEEEEEEvS1T_EENS_8epilogue10collective6detail29Sm90TmaWarpSpecializedAdapterINS24_15DefaultEpilogueIiNS5_IJSB_llEEES28_NS23_6thread17LinearCombinationIiLi1EiiLNS29_9ScaleType4KindE0ELNS_15FloatRoundStyleE2EiEENS1_15EpilogueDefaultEEEEEvvEEEEvNT_6ParamsE --------------------------
	.section	.nv.constant0._ZN7cutlass13device_kernelINS_4gemm6kernel13GemmUniversalIN4cute5tupleIJiiiiEEENS1_10collective13CollectiveMmaINS1_40MainloopSm90TmaGmmaWarpSpecializedSparseILi12ENS5_IJNS4_1CILi1EEENSA_ILi2EEESB_EEENS1_35KernelTmaWarpSpecializedCooperativeEEENS5_IJNSA_ILi128EEENSA_ILi64EEESG_EEEaNS5_IJNS4_6LayoutINS5_IJiNS5_IJSC_iEEEiEEENS5_IJlNS5_IJSB_SC_EEElEEEEENSJ_INS5_IJNS5_IJSH_iEEENS5_IJSG_iEEEiEEENS5_IJNS5_IJSG_NSA_ILi8192EEEEEENS5_IJSB_lEEElEEEEEEEEaNS5_IJlSB_lEEENS4_8TiledMMAINS4_8MMA_AtomIJNS4_4SM904GMMA6SPARSE27GMMA_64x64x64_S32S8S8_SS_TNILNS12_9SparseSelE0EEEEEENSJ_INS5_IJSC_SB_SB_EEENS5_IJSB_NSA_ILi0EEES19_EEEEENS5_IJNS4_10UnderscoreES1C_S1C_EEEEENS4_23SM90_TMA_LOAD_MULTICASTENS4_14ComposedLayoutINS4_7SwizzleILi2ELi4ELi3EEENS4_25smem_sparse_ptr_flag_bitsILi2ELi8EEENSJ_INS5_IJNS5_IJSB_NSA_ILi8EEEEEENS5_IJSC_SH_EEEEEENS5_IJNS5_IJS19_SG_EEESM_EEEEEEEvNS4_8identityENS4_13SM90_TMA_LOADENS1G_INS1H_ILi3ELi4ELi3EEENS4_18smem_ptr_flag_bitsILi8EEENSJ_INS5_IJS1L_SG_EEENS5_IJSG_SB_EEEEEEEvS1T_EENS_8epilogue10collective6detail29Sm90TmaWarpSpecializedAdapterINS24_15DefaultEpilogueIiNS5_IJSB_llEEES28_NS23_6thread17LinearCombinationIiLi1EiiLNS29_9ScaleType4KindE0ELNS_15FloatRoundStyleE2EiEENS1_15EpilogueDefaultEEEEEvvEEEEvNT_6ParamsE,"a",@progbits
	.sectionflags	@""
	.align	4
.nv.constant0._ZN7cutlass13device_kernelINS_4gemm6kernel13GemmUniversalIN4cute5tupleIJiiiiEEENS1_10collective13CollectiveMmaINS1_40MainloopSm90TmaGmmaWarpSpecializedSparseILi12ENS5_IJNS4_1CILi1EEENSA_ILi2EEESB_EEENS1_35KernelTmaWarpSpecializedCooperativeEEENS5_IJNSA_ILi128EEENSA_ILi64EEESG_EEEaNS5_IJNS4_6LayoutINS5_IJiNS5_IJSC_iEEEiEEENS5_IJlNS5_IJSB_SC_EEElEEEEENSJ_INS5_IJNS5_IJSH_iEEENS5_IJSG_iEEEiEEENS5_IJNS5_IJSG_NSA_ILi8192EEEEEENS5_IJSB_lEEElEEEEEEEEaNS5_IJlSB_lEEENS4_8TiledMMAINS4_8MMA_AtomIJNS4_4SM904GMMA6SPARSE27GMMA_64x64x64_S32S8S8_SS_TNILNS12_9SparseSelE0EEEEEENSJ_INS5_IJSC_SB_SB_EEENS5_IJSB_NSA_ILi0EEES19_EEEEENS5_IJNS4_10UnderscoreES1C_S1C_EEEEENS4_23SM90_TMA_LOAD_MULTICASTENS4_14ComposedLayoutINS4_7SwizzleILi2ELi4ELi3EEENS4_25smem_sparse_ptr_flag_bitsILi2ELi8EEENSJ_INS5_IJNS5_IJSB_NSA_ILi8EEEEEENS5_IJSC_SH_EEEEEENS5_IJNS5_IJS19_SG_EEESM_EEEEEEEvNS4_8identityENS4_13SM90_TMA_LOADENS1G_INS1H_ILi3ELi4ELi3EEENS4_18smem_ptr_flag_bitsILi8EEENSJ_INS5_IJS1L_SG_EEENS5_IJSG_SB_EEEEEEEvS1T_EENS_8epilogue10collective6detail29Sm90TmaWarpSpecializedAdapterINS24_15DefaultEpilogueIiNS5_IJSB_llEEES28_NS23_6thread17LinearCombinationIiLi1EiiLNS29_9ScaleType4KindE0ELNS_15FloatRoundStyleE2EiEENS1_15EpilogueDefaultEEEEEvvEEEEvNT_6ParamsE:
	.zero		1920


//--------------------- SYMBOLS --------------------------

	.type		.nv.reservedSmem.offset0,@object
	.size		.nv.reservedSmem.offset0,0x4
